//
// Generated by NVIDIA NVVM Compiler
//
// Compiler Build ID: CL-36424714
// Cuda compilation tools, release 13.0, V13.0.88
// Based on NVVM 20.0.0
//

.version 9.0
.target sm_100
.address_size 64

	// .globl	_Z25cosine_strategy7_templateILi4EEvPKfS1_Pfiii
// _ZZ25cosine_strategy7_templateILi4EEvPKfS1_PfiiiE2As has been demoted
// _ZZ25cosine_strategy7_templateILi4EEvPKfS1_PfiiiE2Bs has been demoted
// _ZZ25cosine_strategy7_templateILi8EEvPKfS1_PfiiiE2As has been demoted
// _ZZ25cosine_strategy7_templateILi8EEvPKfS1_PfiiiE2Bs has been demoted
// _ZZ25cosine_strategy7_templateILi16EEvPKfS1_PfiiiE2As has been demoted
// _ZZ25cosine_strategy7_templateILi16EEvPKfS1_PfiiiE2Bs has been demoted
// _ZZ25cosine_strategy7_templateILi30EEvPKfS1_PfiiiE2As has been demoted
// _ZZ25cosine_strategy7_templateILi30EEvPKfS1_PfiiiE2Bs has been demoted
// _ZZ25cosine_strategy7_templateILi31EEvPKfS1_PfiiiE2As has been demoted
// _ZZ25cosine_strategy7_templateILi31EEvPKfS1_PfiiiE2Bs has been demoted
// _ZZ25cosine_strategy7_templateILi32EEvPKfS1_PfiiiE2As has been demoted
// _ZZ25cosine_strategy7_templateILi32EEvPKfS1_PfiiiE2Bs has been demoted

.visible .entry _Z25cosine_strategy7_templateILi4EEvPKfS1_Pfiii(
	.param .u64 .ptr .align 1 _Z25cosine_strategy7_templateILi4EEvPKfS1_Pfiii_param_0,
	.param .u64 .ptr .align 1 _Z25cosine_strategy7_templateILi4EEvPKfS1_Pfiii_param_1,
	.param .u64 .ptr .align 1 _Z25cosine_strategy7_templateILi4EEvPKfS1_Pfiii_param_2,
	.param .u32 _Z25cosine_strategy7_templateILi4EEvPKfS1_Pfiii_param_3,
	.param .u32 _Z25cosine_strategy7_templateILi4EEvPKfS1_Pfiii_param_4,
	.param .u32 _Z25cosine_strategy7_templateILi4EEvPKfS1_Pfiii_param_5
)
{
	.reg .pred 	%p<26>;
	.reg .b32 	%r<59>;
	.reg .b32 	%f<117>;
	.reg .b64 	%rd<20>;
	// demoted variable
	.shared .align 4 .b8 _ZZ25cosine_strategy7_templateILi4EEvPKfS1_PfiiiE2As[64];
	// demoted variable
	.shared .align 4 .b8 _ZZ25cosine_strategy7_templateILi4EEvPKfS1_PfiiiE2Bs[64];
	ld.param.u64 	%rd5, [_Z25cosine_strategy7_templateILi4EEvPKfS1_Pfiii_param_0];
	ld.param.u64 	%rd6, [_Z25cosine_strategy7_templateILi4EEvPKfS1_Pfiii_param_1];
	ld.param.u32 	%r29, [_Z25cosine_strategy7_templateILi4EEvPKfS1_Pfiii_param_3];
	ld.param.u32 	%r30, [_Z25cosine_strategy7_templateILi4EEvPKfS1_Pfiii_param_4];
	ld.param.u32 	%r31, [_Z25cosine_strategy7_templateILi4EEvPKfS1_Pfiii_param_5];
	cvta.to.global.u64 	%rd1, %rd6;
	cvta.to.global.u64 	%rd2, %rd5;
	mov.u32 	%r32, %ctaid.y;
	shl.b32 	%r33, %r32, 2;
	mov.u32 	%r1, %tid.y;
	add.s32 	%r2, %r33, %r1;
	mov.u32 	%r34, %ctaid.x;
	shl.b32 	%r35, %r34, 2;
	mov.u32 	%r3, %tid.x;
	add.s32 	%r4, %r35, %r3;
	setp.lt.s32 	%p1, %r31, 1;
	mov.f32 	%f114, 0f00000000;
	mov.f32 	%f115, %f114;
	mov.f32 	%f116, %f114;
	@%p1 bra 	$L__BB0_19;
	add.s32 	%r5, %r31, 3;
	shl.b32 	%r37, %r1, 4;
	mov.u32 	%r38, _ZZ25cosine_strategy7_templateILi4EEvPKfS1_PfiiiE2As;
	add.s32 	%r6, %r38, %r37;
	shl.b32 	%r39, %r3, 2;
	add.s32 	%r7, %r6, %r39;
	mul.lo.s32 	%r8, %r31, %r2;
	shl.b32 	%r40, %r3, 4;
	mov.u32 	%r41, _ZZ25cosine_strategy7_templateILi4EEvPKfS1_PfiiiE2Bs;
	add.s32 	%r9, %r41, %r40;
	shl.b32 	%r42, %r1, 2;
	add.s32 	%r10, %r9, %r42;
	mul.lo.s32 	%r11, %r31, %r4;
	setp.lt.u32 	%p2, %r31, 5;
	mov.f32 	%f116, 0f00000000;
	mov.b32 	%r58, 0;
	mov.f32 	%f115, %f116;
	mov.f32 	%f114, %f116;
	@%p2 bra 	$L__BB0_13;
	shr.u32 	%r43, %r5, 2;
	and.b32  	%r44, %r43, 536870910;
	neg.s32 	%r57, %r44;
	add.s32 	%r55, %r1, %r11;
	add.s32 	%r53, %r3, %r8;
	mov.f32 	%f116, 0f00000000;
	mov.u32 	%r54, %r3;
	mov.u32 	%r56, %r1;
$L__BB0_3:
	setp.ge.s32 	%p3, %r2, %r29;
	setp.ge.s32 	%p4, %r54, %r31;
	mov.f32 	%f102, 0f00000000;
	or.pred  	%p5, %p3, %p4;
	@%p5 bra 	$L__BB0_5;
	mul.wide.s32 	%rd7, %r53, 4;
	add.s64 	%rd8, %rd2, %rd7;
	ld.global.nc.f32 	%f102, [%rd8];
$L__BB0_5:
	setp.ge.s32 	%p6, %r4, %r30;
	st.shared.f32 	[%r7], %f102;
	setp.ge.s32 	%p7, %r56, %r31;
	mul.wide.s32 	%rd9, %r55, 4;
	add.s64 	%rd3, %rd1, %rd9;
	mov.f32 	%f103, 0f00000000;
	or.pred  	%p8, %p6, %p7;
	@%p8 bra 	$L__BB0_7;
	ld.global.nc.f32 	%f103, [%rd3];
$L__BB0_7:
	st.shared.f32 	[%r10], %f103;
	bar.sync 	0;
	ld.shared.f32 	%f41, [%r6];
	ld.shared.f32 	%f42, [%r9];
	fma.rn.f32 	%f43, %f41, %f42, %f114;
	fma.rn.f32 	%f44, %f41, %f41, %f115;
	fma.rn.f32 	%f45, %f42, %f42, %f116;
	ld.shared.f32 	%f46, [%r6+4];
	ld.shared.f32 	%f47, [%r9+4];
	fma.rn.f32 	%f48, %f46, %f47, %f43;
	fma.rn.f32 	%f49, %f46, %f46, %f44;
	fma.rn.f32 	%f50, %f47, %f47, %f45;
	ld.shared.f32 	%f51, [%r6+8];
	ld.shared.f32 	%f52, [%r9+8];
	fma.rn.f32 	%f53, %f51, %f52, %f48;
	fma.rn.f32 	%f54, %f51, %f51, %f49;
	fma.rn.f32 	%f55, %f52, %f52, %f50;
	ld.shared.f32 	%f56, [%r6+12];
	ld.shared.f32 	%f57, [%r9+12];
	fma.rn.f32 	%f8, %f56, %f57, %f53;
	fma.rn.f32 	%f9, %f56, %f56, %f54;
	fma.rn.f32 	%f10, %f57, %f57, %f55;
	bar.sync 	0;
	add.s32 	%r45, %r54, 4;
	setp.ge.s32 	%p10, %r45, %r31;
	mov.f32 	%f104, 0f00000000;
	or.pred  	%p11, %p3, %p10;
	@%p11 bra 	$L__BB0_9;
	mul.wide.s32 	%rd10, %r53, 4;
	add.s64 	%rd11, %rd2, %rd10;
	ld.global.nc.f32 	%f104, [%rd11+16];
$L__BB0_9:
	st.shared.f32 	[%r7], %f104;
	add.s32 	%r46, %r56, 4;
	setp.ge.s32 	%p13, %r46, %r31;
	mov.f32 	%f105, 0f00000000;
	or.pred  	%p14, %p6, %p13;
	@%p14 bra 	$L__BB0_11;
	ld.global.nc.f32 	%f105, [%rd3+16];
$L__BB0_11:
	st.shared.f32 	[%r10], %f105;
	bar.sync 	0;
	ld.shared.f32 	%f59, [%r6];
	ld.shared.f32 	%f60, [%r9];
	fma.rn.f32 	%f61, %f59, %f60, %f8;
	fma.rn.f32 	%f62, %f59, %f59, %f9;
	fma.rn.f32 	%f63, %f60, %f60, %f10;
	ld.shared.f32 	%f64, [%r6+4];
	ld.shared.f32 	%f65, [%r9+4];
	fma.rn.f32 	%f66, %f64, %f65, %f61;
	fma.rn.f32 	%f67, %f64, %f64, %f62;
	fma.rn.f32 	%f68, %f65, %f65, %f63;
	ld.shared.f32 	%f69, [%r6+8];
	ld.shared.f32 	%f70, [%r9+8];
	fma.rn.f32 	%f71, %f69, %f70, %f66;
	fma.rn.f32 	%f72, %f69, %f69, %f67;
	fma.rn.f32 	%f73, %f70, %f70, %f68;
	ld.shared.f32 	%f74, [%r6+12];
	ld.shared.f32 	%f75, [%r9+12];
	fma.rn.f32 	%f114, %f74, %f75, %f71;
	fma.rn.f32 	%f115, %f74, %f74, %f72;
	fma.rn.f32 	%f116, %f75, %f75, %f73;
	bar.sync 	0;
	add.s32 	%r57, %r57, 2;
	add.s32 	%r56, %r56, 8;
	add.s32 	%r55, %r55, 8;
	add.s32 	%r54, %r54, 8;
	add.s32 	%r53, %r53, 8;
	setp.ne.s32 	%p15, %r57, 0;
	@%p15 bra 	$L__BB0_3;
	and.b32  	%r58, %r5, 2147483640;
$L__BB0_13:
	and.b32  	%r47, %r5, 4;
	setp.eq.s32 	%p16, %r47, 0;
	@%p16 bra 	$L__BB0_19;
	setp.ge.s32 	%p17, %r2, %r29;
	add.s32 	%r48, %r58, %r3;
	setp.ge.s32 	%p18, %r48, %r31;
	mov.f32 	%f112, 0f00000000;
	or.pred  	%p19, %p17, %p18;
	@%p19 bra 	$L__BB0_16;
	add.s32 	%r49, %r48, %r8;
	mul.wide.s32 	%rd12, %r49, 4;
	add.s64 	%rd13, %rd2, %rd12;
	ld.global.nc.f32 	%f112, [%rd13];
$L__BB0_16:
	setp.ge.s32 	%p20, %r4, %r30;
	st.shared.f32 	[%r7], %f112;
	add.s32 	%r50, %r58, %r1;
	setp.ge.s32 	%p21, %r50, %r31;
	mov.f32 	%f113, 0f00000000;
	or.pred  	%p22, %p20, %p21;
	@%p22 bra 	$L__BB0_18;
	add.s32 	%r51, %r50, %r11;
	mul.wide.s32 	%rd14, %r51, 4;
	add.s64 	%rd15, %rd1, %rd14;
	ld.global.nc.f32 	%f113, [%rd15];
$L__BB0_18:
	st.shared.f32 	[%r10], %f113;
	bar.sync 	0;
	ld.shared.f32 	%f78, [%r6];
	ld.shared.f32 	%f79, [%r9];
	fma.rn.f32 	%f80, %f78, %f79, %f114;
	fma.rn.f32 	%f81, %f78, %f78, %f115;
	fma.rn.f32 	%f82, %f79, %f79, %f116;
	ld.shared.f32 	%f83, [%r6+4];
	ld.shared.f32 	%f84, [%r9+4];
	fma.rn.f32 	%f85, %f83, %f84, %f80;
	fma.rn.f32 	%f86, %f83, %f83, %f81;
	fma.rn.f32 	%f87, %f84, %f84, %f82;
	ld.shared.f32 	%f88, [%r6+8];
	ld.shared.f32 	%f89, [%r9+8];
	fma.rn.f32 	%f90, %f88, %f89, %f85;
	fma.rn.f32 	%f91, %f88, %f88, %f86;
	fma.rn.f32 	%f92, %f89, %f89, %f87;
	ld.shared.f32 	%f93, [%r6+12];
	ld.shared.f32 	%f94, [%r9+12];
	fma.rn.f32 	%f114, %f93, %f94, %f90;
	fma.rn.f32 	%f115, %f93, %f93, %f91;
	fma.rn.f32 	%f116, %f94, %f94, %f92;
	bar.sync 	0;
$L__BB0_19:
	setp.ge.s32 	%p23, %r2, %r29;
	setp.ge.s32 	%p24, %r4, %r30;
	or.pred  	%p25, %p23, %p24;
	@%p25 bra 	$L__BB0_21;
	ld.param.u64 	%rd19, [_Z25cosine_strategy7_templateILi4EEvPKfS1_Pfiii_param_2];
	sqrt.rn.f32 	%f95, %f115;
	sqrt.rn.f32 	%f96, %f116;
	fma.rn.f32 	%f97, %f95, %f96, 0f2B8CBCCC;
	div.rn.f32 	%f98, %f114, %f97;
	mad.lo.s32 	%r52, %r30, %r2, %r4;
	cvta.to.global.u64 	%rd16, %rd19;
	mul.wide.s32 	%rd17, %r52, 4;
	add.s64 	%rd18, %rd16, %rd17;
	st.global.f32 	[%rd18], %f98;
$L__BB0_21:
	ret;

}
	// .globl	_Z25cosine_strategy7_templateILi8EEvPKfS1_Pfiii
.visible .entry _Z25cosine_strategy7_templateILi8EEvPKfS1_Pfiii(
	.param .u64 .ptr .align 1 _Z25cosine_strategy7_templateILi8EEvPKfS1_Pfiii_param_0,
	.param .u64 .ptr .align 1 _Z25cosine_strategy7_templateILi8EEvPKfS1_Pfiii_param_1,
	.param .u64 .ptr .align 1 _Z25cosine_strategy7_templateILi8EEvPKfS1_Pfiii_param_2,
	.param .u32 _Z25cosine_strategy7_templateILi8EEvPKfS1_Pfiii_param_3,
	.param .u32 _Z25cosine_strategy7_templateILi8EEvPKfS1_Pfiii_param_4,
	.param .u32 _Z25cosine_strategy7_templateILi8EEvPKfS1_Pfiii_param_5
)
{
	.reg .pred 	%p<26>;
	.reg .b32 	%r<59>;
	.reg .b32 	%f<177>;
	.reg .b64 	%rd<20>;
	// demoted variable
	.shared .align 4 .b8 _ZZ25cosine_strategy7_templateILi8EEvPKfS1_PfiiiE2As[256];
	// demoted variable
	.shared .align 4 .b8 _ZZ25cosine_strategy7_templateILi8EEvPKfS1_PfiiiE2Bs[256];
	ld.param.u64 	%rd5, [_Z25cosine_strategy7_templateILi8EEvPKfS1_Pfiii_param_0];
	ld.param.u64 	%rd6, [_Z25cosine_strategy7_templateILi8EEvPKfS1_Pfiii_param_1];
	ld.param.u32 	%r29, [_Z25cosine_strategy7_templateILi8EEvPKfS1_Pfiii_param_3];
	ld.param.u32 	%r30, [_Z25cosine_strategy7_templateILi8EEvPKfS1_Pfiii_param_4];
	ld.param.u32 	%r31, [_Z25cosine_strategy7_templateILi8EEvPKfS1_Pfiii_param_5];
	cvta.to.global.u64 	%rd1, %rd6;
	cvta.to.global.u64 	%rd2, %rd5;
	mov.u32 	%r32, %ctaid.y;
	shl.b32 	%r33, %r32, 3;
	mov.u32 	%r1, %tid.y;
	add.s32 	%r2, %r33, %r1;
	mov.u32 	%r34, %ctaid.x;
	shl.b32 	%r35, %r34, 3;
	mov.u32 	%r3, %tid.x;
	add.s32 	%r4, %r35, %r3;
	setp.lt.s32 	%p1, %r31, 1;
	mov.f32 	%f174, 0f00000000;
	mov.f32 	%f175, %f174;
	mov.f32 	%f176, %f174;
	@%p1 bra 	$L__BB1_19;
	add.s32 	%r5, %r31, 7;
	shl.b32 	%r37, %r1, 5;
	mov.u32 	%r38, _ZZ25cosine_strategy7_templateILi8EEvPKfS1_PfiiiE2As;
	add.s32 	%r6, %r38, %r37;
	shl.b32 	%r39, %r3, 2;
	add.s32 	%r7, %r6, %r39;
	mul.lo.s32 	%r8, %r31, %r2;
	shl.b32 	%r40, %r3, 5;
	mov.u32 	%r41, _ZZ25cosine_strategy7_templateILi8EEvPKfS1_PfiiiE2Bs;
	add.s32 	%r9, %r41, %r40;
	shl.b32 	%r42, %r1, 2;
	add.s32 	%r10, %r9, %r42;
	mul.lo.s32 	%r11, %r31, %r4;
	setp.lt.u32 	%p2, %r31, 9;
	mov.f32 	%f176, 0f00000000;
	mov.b32 	%r58, 0;
	mov.f32 	%f175, %f176;
	mov.f32 	%f174, %f176;
	@%p2 bra 	$L__BB1_13;
	shr.u32 	%r43, %r5, 3;
	and.b32  	%r44, %r43, 268435454;
	neg.s32 	%r57, %r44;
	add.s32 	%r55, %r1, %r11;
	add.s32 	%r53, %r3, %r8;
	mov.f32 	%f176, 0f00000000;
	mov.u32 	%r54, %r3;
	mov.u32 	%r56, %r1;
$L__BB1_3:
	setp.ge.s32 	%p3, %r2, %r29;
	setp.ge.s32 	%p4, %r54, %r31;
	mov.f32 	%f162, 0f00000000;
	or.pred  	%p5, %p3, %p4;
	@%p5 bra 	$L__BB1_5;
	mul.wide.s32 	%rd7, %r53, 4;
	add.s64 	%rd8, %rd2, %rd7;
	ld.global.nc.f32 	%f162, [%rd8];
$L__BB1_5:
	setp.ge.s32 	%p6, %r4, %r30;
	st.shared.f32 	[%r7], %f162;
	setp.ge.s32 	%p7, %r56, %r31;
	mul.wide.s32 	%rd9, %r55, 4;
	add.s64 	%rd3, %rd1, %rd9;
	mov.f32 	%f163, 0f00000000;
	or.pred  	%p8, %p6, %p7;
	@%p8 bra 	$L__BB1_7;
	ld.global.nc.f32 	%f163, [%rd3];
$L__BB1_7:
	st.shared.f32 	[%r10], %f163;
	bar.sync 	0;
	ld.shared.f32 	%f41, [%r6];
	ld.shared.f32 	%f42, [%r9];
	fma.rn.f32 	%f43, %f41, %f42, %f174;
	fma.rn.f32 	%f44, %f41, %f41, %f175;
	fma.rn.f32 	%f45, %f42, %f42, %f176;
	ld.shared.f32 	%f46, [%r6+4];
	ld.shared.f32 	%f47, [%r9+4];
	fma.rn.f32 	%f48, %f46, %f47, %f43;
	fma.rn.f32 	%f49, %f46, %f46, %f44;
	fma.rn.f32 	%f50, %f47, %f47, %f45;
	ld.shared.f32 	%f51, [%r6+8];
	ld.shared.f32 	%f52, [%r9+8];
	fma.rn.f32 	%f53, %f51, %f52, %f48;
	fma.rn.f32 	%f54, %f51, %f51, %f49;
	fma.rn.f32 	%f55, %f52, %f52, %f50;
	ld.shared.f32 	%f56, [%r6+12];
	ld.shared.f32 	%f57, [%r9+12];
	fma.rn.f32 	%f58, %f56, %f57, %f53;
	fma.rn.f32 	%f59, %f56, %f56, %f54;
	fma.rn.f32 	%f60, %f57, %f57, %f55;
	ld.shared.f32 	%f61, [%r6+16];
	ld.shared.f32 	%f62, [%r9+16];
	fma.rn.f32 	%f63, %f61, %f62, %f58;
	fma.rn.f32 	%f64, %f61, %f61, %f59;
	fma.rn.f32 	%f65, %f62, %f62, %f60;
	ld.shared.f32 	%f66, [%r6+20];
	ld.shared.f32 	%f67, [%r9+20];
	fma.rn.f32 	%f68, %f66, %f67, %f63;
	fma.rn.f32 	%f69, %f66, %f66, %f64;
	fma.rn.f32 	%f70, %f67, %f67, %f65;
	ld.shared.f32 	%f71, [%r6+24];
	ld.shared.f32 	%f72, [%r9+24];
	fma.rn.f32 	%f73, %f71, %f72, %f68;
	fma.rn.f32 	%f74, %f71, %f71, %f69;
	fma.rn.f32 	%f75, %f72, %f72, %f70;
	ld.shared.f32 	%f76, [%r6+28];
	ld.shared.f32 	%f77, [%r9+28];
	fma.rn.f32 	%f8, %f76, %f77, %f73;
	fma.rn.f32 	%f9, %f76, %f76, %f74;
	fma.rn.f32 	%f10, %f77, %f77, %f75;
	bar.sync 	0;
	add.s32 	%r45, %r54, 8;
	setp.ge.s32 	%p10, %r45, %r31;
	mov.f32 	%f164, 0f00000000;
	or.pred  	%p11, %p3, %p10;
	@%p11 bra 	$L__BB1_9;
	mul.wide.s32 	%rd10, %r53, 4;
	add.s64 	%rd11, %rd2, %rd10;
	ld.global.nc.f32 	%f164, [%rd11+32];
$L__BB1_9:
	st.shared.f32 	[%r7], %f164;
	add.s32 	%r46, %r56, 8;
	setp.ge.s32 	%p13, %r46, %r31;
	mov.f32 	%f165, 0f00000000;
	or.pred  	%p14, %p6, %p13;
	@%p14 bra 	$L__BB1_11;
	ld.global.nc.f32 	%f165, [%rd3+32];
$L__BB1_11:
	st.shared.f32 	[%r10], %f165;
	bar.sync 	0;
	ld.shared.f32 	%f79, [%r6];
	ld.shared.f32 	%f80, [%r9];
	fma.rn.f32 	%f81, %f79, %f80, %f8;
	fma.rn.f32 	%f82, %f79, %f79, %f9;
	fma.rn.f32 	%f83, %f80, %f80, %f10;
	ld.shared.f32 	%f84, [%r6+4];
	ld.shared.f32 	%f85, [%r9+4];
	fma.rn.f32 	%f86, %f84, %f85, %f81;
	fma.rn.f32 	%f87, %f84, %f84, %f82;
	fma.rn.f32 	%f88, %f85, %f85, %f83;
	ld.shared.f32 	%f89, [%r6+8];
	ld.shared.f32 	%f90, [%r9+8];
	fma.rn.f32 	%f91, %f89, %f90, %f86;
	fma.rn.f32 	%f92, %f89, %f89, %f87;
	fma.rn.f32 	%f93, %f90, %f90, %f88;
	ld.shared.f32 	%f94, [%r6+12];
	ld.shared.f32 	%f95, [%r9+12];
	fma.rn.f32 	%f96, %f94, %f95, %f91;
	fma.rn.f32 	%f97, %f94, %f94, %f92;
	fma.rn.f32 	%f98, %f95, %f95, %f93;
	ld.shared.f32 	%f99, [%r6+16];
	ld.shared.f32 	%f100, [%r9+16];
	fma.rn.f32 	%f101, %f99, %f100, %f96;
	fma.rn.f32 	%f102, %f99, %f99, %f97;
	fma.rn.f32 	%f103, %f100, %f100, %f98;
	ld.shared.f32 	%f104, [%r6+20];
	ld.shared.f32 	%f105, [%r9+20];
	fma.rn.f32 	%f106, %f104, %f105, %f101;
	fma.rn.f32 	%f107, %f104, %f104, %f102;
	fma.rn.f32 	%f108, %f105, %f105, %f103;
	ld.shared.f32 	%f109, [%r6+24];
	ld.shared.f32 	%f110, [%r9+24];
	fma.rn.f32 	%f111, %f109, %f110, %f106;
	fma.rn.f32 	%f112, %f109, %f109, %f107;
	fma.rn.f32 	%f113, %f110, %f110, %f108;
	ld.shared.f32 	%f114, [%r6+28];
	ld.shared.f32 	%f115, [%r9+28];
	fma.rn.f32 	%f174, %f114, %f115, %f111;
	fma.rn.f32 	%f175, %f114, %f114, %f112;
	fma.rn.f32 	%f176, %f115, %f115, %f113;
	bar.sync 	0;
	add.s32 	%r57, %r57, 2;
	add.s32 	%r56, %r56, 16;
	add.s32 	%r55, %r55, 16;
	add.s32 	%r54, %r54, 16;
	add.s32 	%r53, %r53, 16;
	setp.ne.s32 	%p15, %r57, 0;
	@%p15 bra 	$L__BB1_3;
	and.b32  	%r58, %r5, 2147483632;
$L__BB1_13:
	and.b32  	%r47, %r5, 8;
	setp.eq.s32 	%p16, %r47, 0;
	@%p16 bra 	$L__BB1_19;
	setp.ge.s32 	%p17, %r2, %r29;
	add.s32 	%r48, %r58, %r3;
	setp.ge.s32 	%p18, %r48, %r31;
	mov.f32 	%f172, 0f00000000;
	or.pred  	%p19, %p17, %p18;
	@%p19 bra 	$L__BB1_16;
	add.s32 	%r49, %r48, %r8;
	mul.wide.s32 	%rd12, %r49, 4;
	add.s64 	%rd13, %rd2, %rd12;
	ld.global.nc.f32 	%f172, [%rd13];
$L__BB1_16:
	setp.ge.s32 	%p20, %r4, %r30;
	st.shared.f32 	[%r7], %f172;
	add.s32 	%r50, %r58, %r1;
	setp.ge.s32 	%p21, %r50, %r31;
	mov.f32 	%f173, 0f00000000;
	or.pred  	%p22, %p20, %p21;
	@%p22 bra 	$L__BB1_18;
	add.s32 	%r51, %r50, %r11;
	mul.wide.s32 	%rd14, %r51, 4;
	add.s64 	%rd15, %rd1, %rd14;
	ld.global.nc.f32 	%f173, [%rd15];
$L__BB1_18:
	st.shared.f32 	[%r10], %f173;
	bar.sync 	0;
	ld.shared.f32 	%f118, [%r6];
	ld.shared.f32 	%f119, [%r9];
	fma.rn.f32 	%f120, %f118, %f119, %f174;
	fma.rn.f32 	%f121, %f118, %f118, %f175;
	fma.rn.f32 	%f122, %f119, %f119, %f176;
	ld.shared.f32 	%f123, [%r6+4];
	ld.shared.f32 	%f124, [%r9+4];
	fma.rn.f32 	%f125, %f123, %f124, %f120;
	fma.rn.f32 	%f126, %f123, %f123, %f121;
	fma.rn.f32 	%f127, %f124, %f124, %f122;
	ld.shared.f32 	%f128, [%r6+8];
	ld.shared.f32 	%f129, [%r9+8];
	fma.rn.f32 	%f130, %f128, %f129, %f125;
	fma.rn.f32 	%f131, %f128, %f128, %f126;
	fma.rn.f32 	%f132, %f129, %f129, %f127;
	ld.shared.f32 	%f133, [%r6+12];
	ld.shared.f32 	%f134, [%r9+12];
	fma.rn.f32 	%f135, %f133, %f134, %f130;
	fma.rn.f32 	%f136, %f133, %f133, %f131;
	fma.rn.f32 	%f137, %f134, %f134, %f132;
	ld.shared.f32 	%f138, [%r6+16];
	ld.shared.f32 	%f139, [%r9+16];
	fma.rn.f32 	%f140, %f138, %f139, %f135;
	fma.rn.f32 	%f141, %f138, %f138, %f136;
	fma.rn.f32 	%f142, %f139, %f139, %f137;
	ld.shared.f32 	%f143, [%r6+20];
	ld.shared.f32 	%f144, [%r9+20];
	fma.rn.f32 	%f145, %f143, %f144, %f140;
	fma.rn.f32 	%f146, %f143, %f143, %f141;
	fma.rn.f32 	%f147, %f144, %f144, %f142;
	ld.shared.f32 	%f148, [%r6+24];
	ld.shared.f32 	%f149, [%r9+24];
	fma.rn.f32 	%f150, %f148, %f149, %f145;
	fma.rn.f32 	%f151, %f148, %f148, %f146;
	fma.rn.f32 	%f152, %f149, %f149, %f147;
	ld.shared.f32 	%f153, [%r6+28];
	ld.shared.f32 	%f154, [%r9+28];
	fma.rn.f32 	%f174, %f153, %f154, %f150;
	fma.rn.f32 	%f175, %f153, %f153, %f151;
	fma.rn.f32 	%f176, %f154, %f154, %f152;
	bar.sync 	0;
$L__BB1_19:
	setp.ge.s32 	%p23, %r2, %r29;
	setp.ge.s32 	%p24, %r4, %r30;
	or.pred  	%p25, %p23, %p24;
	@%p25 bra 	$L__BB1_21;
	ld.param.u64 	%rd19, [_Z25cosine_strategy7_templateILi8EEvPKfS1_Pfiii_param_2];
	sqrt.rn.f32 	%f155, %f175;
	sqrt.rn.f32 	%f156, %f176;
	fma.rn.f32 	%f157, %f155, %f156, 0f2B8CBCCC;
	div.rn.f32 	%f158, %f174, %f157;
	mad.lo.s32 	%r52, %r30, %r2, %r4;
	cvta.to.global.u64 	%rd16, %rd19;
	mul.wide.s32 	%rd17, %r52, 4;
	add.s64 	%rd18, %rd16, %rd17;
	st.global.f32 	[%rd18], %f158;
$L__BB1_21:
	ret;

}
	// .globl	_Z25cosine_strategy7_templateILi16EEvPKfS1_Pfiii
.visible .entry _Z25cosine_strategy7_templateILi16EEvPKfS1_Pfiii(
	.param .u64 .ptr .align 1 _Z25cosine_strategy7_templateILi16EEvPKfS1_Pfiii_param_0,
	.param .u64 .ptr .align 1 _Z25cosine_strategy7_templateILi16EEvPKfS1_Pfiii_param_1,
	.param .u64 .ptr .align 1 _Z25cosine_strategy7_templateILi16EEvPKfS1_Pfiii_param_2,
	.param .u32 _Z25cosine_strategy7_templateILi16EEvPKfS1_Pfiii_param_3,
	.param .u32 _Z25cosine_strategy7_templateILi16EEvPKfS1_Pfiii_param_4,
	.param .u32 _Z25cosine_strategy7_templateILi16EEvPKfS1_Pfiii_param_5
)
{
	.reg .pred 	%p<12>;
	.reg .b32 	%r<43>;
	.reg .b32 	%f<107>;
	.reg .b64 	%rd<13>;
	// demoted variable
	.shared .align 4 .b8 _ZZ25cosine_strategy7_templateILi16EEvPKfS1_PfiiiE2As[1024];
	// demoted variable
	.shared .align 4 .b8 _ZZ25cosine_strategy7_templateILi16EEvPKfS1_PfiiiE2Bs[1024];
	ld.param.u64 	%rd5, [_Z25cosine_strategy7_templateILi16EEvPKfS1_Pfiii_param_0];
	ld.param.u64 	%rd6, [_Z25cosine_strategy7_templateILi16EEvPKfS1_Pfiii_param_1];
	ld.param.u64 	%rd7, [_Z25cosine_strategy7_templateILi16EEvPKfS1_Pfiii_param_2];
	ld.param.u32 	%r22, [_Z25cosine_strategy7_templateILi16EEvPKfS1_Pfiii_param_3];
	ld.param.u32 	%r23, [_Z25cosine_strategy7_templateILi16EEvPKfS1_Pfiii_param_4];
	ld.param.u32 	%r24, [_Z25cosine_strategy7_templateILi16EEvPKfS1_Pfiii_param_5];
	mov.u32 	%r25, %ctaid.y;
	shl.b32 	%r26, %r25, 4;
	mov.u32 	%r40, %tid.y;
	add.s32 	%r2, %r26, %r40;
	mov.u32 	%r27, %ctaid.x;
	shl.b32 	%r28, %r27, 4;
	mov.u32 	%r38, %tid.x;
	add.s32 	%r4, %r28, %r38;
	setp.lt.s32 	%p1, %r24, 1;
	mov.f32 	%f104, 0f00000000;
	mov.f32 	%f105, %f104;
	mov.f32 	%f106, %f104;
	@%p1 bra 	$L__BB2_7;
	add.s32 	%r29, %r24, 15;
	shr.u32 	%r30, %r29, 4;
	shl.b32 	%r31, %r40, 6;
	mov.u32 	%r32, _ZZ25cosine_strategy7_templateILi16EEvPKfS1_PfiiiE2As;
	add.s32 	%r5, %r32, %r31;
	shl.b32 	%r33, %r38, 2;
	add.s32 	%r6, %r5, %r33;
	shl.b32 	%r34, %r38, 6;
	mov.u32 	%r35, _ZZ25cosine_strategy7_templateILi16EEvPKfS1_PfiiiE2Bs;
	add.s32 	%r7, %r35, %r34;
	shl.b32 	%r36, %r40, 2;
	add.s32 	%r8, %r7, %r36;
	neg.s32 	%r42, %r30;
	mad.lo.s32 	%r41, %r24, %r4, %r40;
	mad.lo.s32 	%r39, %r24, %r2, %r38;
	cvta.to.global.u64 	%rd1, %rd5;
	cvta.to.global.u64 	%rd2, %rd6;
	mov.f32 	%f106, 0f00000000;
	mov.f32 	%f105, %f106;
	mov.f32 	%f104, %f106;
$L__BB2_2:
	setp.ge.s32 	%p2, %r2, %r22;
	mul.wide.s32 	%rd8, %r41, 4;
	add.s64 	%rd3, %rd2, %rd8;
	mul.wide.s32 	%rd9, %r39, 4;
	add.s64 	%rd4, %rd1, %rd9;
	setp.ge.s32 	%p3, %r38, %r24;
	mov.f32 	%f102, 0f00000000;
	or.pred  	%p4, %p2, %p3;
	@%p4 bra 	$L__BB2_4;
	ld.global.nc.f32 	%f102, [%rd4];
$L__BB2_4:
	setp.ge.s32 	%p5, %r4, %r23;
	st.shared.f32 	[%r6], %f102;
	setp.ge.s32 	%p6, %r40, %r24;
	mov.f32 	%f103, 0f00000000;
	or.pred  	%p7, %p5, %p6;
	@%p7 bra 	$L__BB2_6;
	ld.global.nc.f32 	%f103, [%rd3];
$L__BB2_6:
	st.shared.f32 	[%r8], %f103;
	bar.sync 	0;
	ld.shared.f32 	%f18, [%r5];
	ld.shared.f32 	%f19, [%r7];
	fma.rn.f32 	%f20, %f18, %f19, %f104;
	fma.rn.f32 	%f21, %f18, %f18, %f105;
	fma.rn.f32 	%f22, %f19, %f19, %f106;
	ld.shared.f32 	%f23, [%r5+4];
	ld.shared.f32 	%f24, [%r7+4];
	fma.rn.f32 	%f25, %f23, %f24, %f20;
	fma.rn.f32 	%f26, %f23, %f23, %f21;
	fma.rn.f32 	%f27, %f24, %f24, %f22;
	ld.shared.f32 	%f28, [%r5+8];
	ld.shared.f32 	%f29, [%r7+8];
	fma.rn.f32 	%f30, %f28, %f29, %f25;
	fma.rn.f32 	%f31, %f28, %f28, %f26;
	fma.rn.f32 	%f32, %f29, %f29, %f27;
	ld.shared.f32 	%f33, [%r5+12];
	ld.shared.f32 	%f34, [%r7+12];
	fma.rn.f32 	%f35, %f33, %f34, %f30;
	fma.rn.f32 	%f36, %f33, %f33, %f31;
	fma.rn.f32 	%f37, %f34, %f34, %f32;
	ld.shared.f32 	%f38, [%r5+16];
	ld.shared.f32 	%f39, [%r7+16];
	fma.rn.f32 	%f40, %f38, %f39, %f35;
	fma.rn.f32 	%f41, %f38, %f38, %f36;
	fma.rn.f32 	%f42, %f39, %f39, %f37;
	ld.shared.f32 	%f43, [%r5+20];
	ld.shared.f32 	%f44, [%r7+20];
	fma.rn.f32 	%f45, %f43, %f44, %f40;
	fma.rn.f32 	%f46, %f43, %f43, %f41;
	fma.rn.f32 	%f47, %f44, %f44, %f42;
	ld.shared.f32 	%f48, [%r5+24];
	ld.shared.f32 	%f49, [%r7+24];
	fma.rn.f32 	%f50, %f48, %f49, %f45;
	fma.rn.f32 	%f51, %f48, %f48, %f46;
	fma.rn.f32 	%f52, %f49, %f49, %f47;
	ld.shared.f32 	%f53, [%r5+28];
	ld.shared.f32 	%f54, [%r7+28];
	fma.rn.f32 	%f55, %f53, %f54, %f50;
	fma.rn.f32 	%f56, %f53, %f53, %f51;
	fma.rn.f32 	%f57, %f54, %f54, %f52;
	ld.shared.f32 	%f58, [%r5+32];
	ld.shared.f32 	%f59, [%r7+32];
	fma.rn.f32 	%f60, %f58, %f59, %f55;
	fma.rn.f32 	%f61, %f58, %f58, %f56;
	fma.rn.f32 	%f62, %f59, %f59, %f57;
	ld.shared.f32 	%f63, [%r5+36];
	ld.shared.f32 	%f64, [%r7+36];
	fma.rn.f32 	%f65, %f63, %f64, %f60;
	fma.rn.f32 	%f66, %f63, %f63, %f61;
	fma.rn.f32 	%f67, %f64, %f64, %f62;
	ld.shared.f32 	%f68, [%r5+40];
	ld.shared.f32 	%f69, [%r7+40];
	fma.rn.f32 	%f70, %f68, %f69, %f65;
	fma.rn.f32 	%f71, %f68, %f68, %f66;
	fma.rn.f32 	%f72, %f69, %f69, %f67;
	ld.shared.f32 	%f73, [%r5+44];
	ld.shared.f32 	%f74, [%r7+44];
	fma.rn.f32 	%f75, %f73, %f74, %f70;
	fma.rn.f32 	%f76, %f73, %f73, %f71;
	fma.rn.f32 	%f77, %f74, %f74, %f72;
	ld.shared.f32 	%f78, [%r5+48];
	ld.shared.f32 	%f79, [%r7+48];
	fma.rn.f32 	%f80, %f78, %f79, %f75;
	fma.rn.f32 	%f81, %f78, %f78, %f76;
	fma.rn.f32 	%f82, %f79, %f79, %f77;
	ld.shared.f32 	%f83, [%r5+52];
	ld.shared.f32 	%f84, [%r7+52];
	fma.rn.f32 	%f85, %f83, %f84, %f80;
	fma.rn.f32 	%f86, %f83, %f83, %f81;
	fma.rn.f32 	%f87, %f84, %f84, %f82;
	ld.shared.f32 	%f88, [%r5+56];
	ld.shared.f32 	%f89, [%r7+56];
	fma.rn.f32 	%f90, %f88, %f89, %f85;
	fma.rn.f32 	%f91, %f88, %f88, %f86;
	fma.rn.f32 	%f92, %f89, %f89, %f87;
	ld.shared.f32 	%f93, [%r5+60];
	ld.shared.f32 	%f94, [%r7+60];
	fma.rn.f32 	%f104, %f93, %f94, %f90;
	fma.rn.f32 	%f105, %f93, %f93, %f91;
	fma.rn.f32 	%f106, %f94, %f94, %f92;
	bar.sync 	0;
	add.s32 	%r42, %r42, 1;
	setp.ne.s32 	%p8, %r42, 0;
	add.s32 	%r41, %r41, 16;
	add.s32 	%r40, %r40, 16;
	add.s32 	%r39, %r39, 16;
	add.s32 	%r38, %r38, 16;
	@%p8 bra 	$L__BB2_2;
$L__BB2_7:
	setp.ge.s32 	%p9, %r2, %r22;
	setp.ge.s32 	%p10, %r4, %r23;
	or.pred  	%p11, %p9, %p10;
	@%p11 bra 	$L__BB2_9;
	sqrt.rn.f32 	%f95, %f105;
	sqrt.rn.f32 	%f96, %f106;
	fma.rn.f32 	%f97, %f95, %f96, 0f2B8CBCCC;
	div.rn.f32 	%f98, %f104, %f97;
	mad.lo.s32 	%r37, %r23, %r2, %r4;
	cvta.to.global.u64 	%rd10, %rd7;
	mul.wide.s32 	%rd11, %r37, 4;
	add.s64 	%rd12, %rd10, %rd11;
	st.global.f32 	[%rd12], %f98;
$L__BB2_9:
	ret;

}
	// .globl	_Z25cosine_strategy7_templateILi30EEvPKfS1_Pfiii
.visible .entry _Z25cosine_strategy7_templateILi30EEvPKfS1_Pfiii(
	.param .u64 .ptr .align 1 _Z25cosine_strategy7_templateILi30EEvPKfS1_Pfiii_param_0,
	.param .u64 .ptr .align 1 _Z25cosine_strategy7_templateILi30EEvPKfS1_Pfiii_param_1,
	.param .u64 .ptr .align 1 _Z25cosine_strategy7_templateILi30EEvPKfS1_Pfiii_param_2,
	.param .u32 _Z25cosine_strategy7_templateILi30EEvPKfS1_Pfiii_param_3,
	.param .u32 _Z25cosine_strategy7_templateILi30EEvPKfS1_Pfiii_param_4,
	.param .u32 _Z25cosine_strategy7_templateILi30EEvPKfS1_Pfiii_param_5
)
{
	.reg .pred 	%p<12>;
	.reg .b32 	%r<40>;
	.reg .b32 	%f<177>;
	.reg .b64 	%rd<13>;
	// demoted variable
	.shared .align 4 .b8 _ZZ25cosine_strategy7_templateILi30EEvPKfS1_PfiiiE2As[3600];
	// demoted variable
	.shared .align 4 .b8 _ZZ25cosine_strategy7_templateILi30EEvPKfS1_PfiiiE2Bs[3600];
	ld.param.u64 	%rd5, [_Z25cosine_strategy7_templateILi30EEvPKfS1_Pfiii_param_0];
	ld.param.u64 	%rd6, [_Z25cosine_strategy7_templateILi30EEvPKfS1_Pfiii_param_1];
	ld.param.u64 	%rd7, [_Z25cosine_strategy7_templateILi30EEvPKfS1_Pfiii_param_2];
	ld.param.u32 	%r22, [_Z25cosine_strategy7_templateILi30EEvPKfS1_Pfiii_param_3];
	ld.param.u32 	%r23, [_Z25cosine_strategy7_templateILi30EEvPKfS1_Pfiii_param_4];
	ld.param.u32 	%r24, [_Z25cosine_strategy7_templateILi30EEvPKfS1_Pfiii_param_5];
	mov.u32 	%r25, %ctaid.y;
	mov.u32 	%r37, %tid.y;
	mad.lo.s32 	%r2, %r25, 30, %r37;
	mov.u32 	%r26, %ctaid.x;
	mov.u32 	%r35, %tid.x;
	mad.lo.s32 	%r4, %r26, 30, %r35;
	setp.lt.s32 	%p1, %r24, 1;
	mov.f32 	%f174, 0f00000000;
	mov.f32 	%f175, %f174;
	mov.f32 	%f176, %f174;
	@%p1 bra 	$L__BB3_7;
	add.s32 	%r27, %r24, 29;
	mul.hi.u32 	%r28, %r27, -2004318071;
	shr.u32 	%r29, %r28, 4;
	mov.u32 	%r30, _ZZ25cosine_strategy7_templateILi30EEvPKfS1_PfiiiE2As;
	mad.lo.s32 	%r5, %r37, 120, %r30;
	shl.b32 	%r31, %r35, 2;
	add.s32 	%r6, %r5, %r31;
	mov.u32 	%r32, _ZZ25cosine_strategy7_templateILi30EEvPKfS1_PfiiiE2Bs;
	mad.lo.s32 	%r7, %r35, 120, %r32;
	shl.b32 	%r33, %r37, 2;
	add.s32 	%r8, %r7, %r33;
	neg.s32 	%r39, %r29;
	mad.lo.s32 	%r38, %r24, %r4, %r37;
	mad.lo.s32 	%r36, %r24, %r2, %r35;
	cvta.to.global.u64 	%rd1, %rd5;
	cvta.to.global.u64 	%rd2, %rd6;
	mov.f32 	%f176, 0f00000000;
	mov.f32 	%f175, %f176;
	mov.f32 	%f174, %f176;
$L__BB3_2:
	setp.ge.s32 	%p2, %r2, %r22;
	mul.wide.s32 	%rd8, %r38, 4;
	add.s64 	%rd3, %rd2, %rd8;
	mul.wide.s32 	%rd9, %r36, 4;
	add.s64 	%rd4, %rd1, %rd9;
	setp.ge.s32 	%p3, %r35, %r24;
	mov.f32 	%f172, 0f00000000;
	or.pred  	%p4, %p2, %p3;
	@%p4 bra 	$L__BB3_4;
	ld.global.nc.f32 	%f172, [%rd4];
$L__BB3_4:
	setp.ge.s32 	%p5, %r4, %r23;
	st.shared.f32 	[%r6], %f172;
	setp.ge.s32 	%p6, %r37, %r24;
	mov.f32 	%f173, 0f00000000;
	or.pred  	%p7, %p5, %p6;
	@%p7 bra 	$L__BB3_6;
	ld.global.nc.f32 	%f173, [%rd3];
$L__BB3_6:
	st.shared.f32 	[%r8], %f173;
	bar.sync 	0;
	ld.shared.f32 	%f18, [%r5];
	ld.shared.f32 	%f19, [%r7];
	fma.rn.f32 	%f20, %f18, %f19, %f174;
	fma.rn.f32 	%f21, %f18, %f18, %f175;
	fma.rn.f32 	%f22, %f19, %f19, %f176;
	ld.shared.f32 	%f23, [%r5+4];
	ld.shared.f32 	%f24, [%r7+4];
	fma.rn.f32 	%f25, %f23, %f24, %f20;
	fma.rn.f32 	%f26, %f23, %f23, %f21;
	fma.rn.f32 	%f27, %f24, %f24, %f22;
	ld.shared.f32 	%f28, [%r5+8];
	ld.shared.f32 	%f29, [%r7+8];
	fma.rn.f32 	%f30, %f28, %f29, %f25;
	fma.rn.f32 	%f31, %f28, %f28, %f26;
	fma.rn.f32 	%f32, %f29, %f29, %f27;
	ld.shared.f32 	%f33, [%r5+12];
	ld.shared.f32 	%f34, [%r7+12];
	fma.rn.f32 	%f35, %f33, %f34, %f30;
	fma.rn.f32 	%f36, %f33, %f33, %f31;
	fma.rn.f32 	%f37, %f34, %f34, %f32;
	ld.shared.f32 	%f38, [%r5+16];
	ld.shared.f32 	%f39, [%r7+16];
	fma.rn.f32 	%f40, %f38, %f39, %f35;
	fma.rn.f32 	%f41, %f38, %f38, %f36;
	fma.rn.f32 	%f42, %f39, %f39, %f37;
	ld.shared.f32 	%f43, [%r5+20];
	ld.shared.f32 	%f44, [%r7+20];
	fma.rn.f32 	%f45, %f43, %f44, %f40;
	fma.rn.f32 	%f46, %f43, %f43, %f41;
	fma.rn.f32 	%f47, %f44, %f44, %f42;
	ld.shared.f32 	%f48, [%r5+24];
	ld.shared.f32 	%f49, [%r7+24];
	fma.rn.f32 	%f50, %f48, %f49, %f45;
	fma.rn.f32 	%f51, %f48, %f48, %f46;
	fma.rn.f32 	%f52, %f49, %f49, %f47;
	ld.shared.f32 	%f53, [%r5+28];
	ld.shared.f32 	%f54, [%r7+28];
	fma.rn.f32 	%f55, %f53, %f54, %f50;
	fma.rn.f32 	%f56, %f53, %f53, %f51;
	fma.rn.f32 	%f57, %f54, %f54, %f52;
	ld.shared.f32 	%f58, [%r5+32];
	ld.shared.f32 	%f59, [%r7+32];
	fma.rn.f32 	%f60, %f58, %f59, %f55;
	fma.rn.f32 	%f61, %f58, %f58, %f56;
	fma.rn.f32 	%f62, %f59, %f59, %f57;
	ld.shared.f32 	%f63, [%r5+36];
	ld.shared.f32 	%f64, [%r7+36];
	fma.rn.f32 	%f65, %f63, %f64, %f60;
	fma.rn.f32 	%f66, %f63, %f63, %f61;
	fma.rn.f32 	%f67, %f64, %f64, %f62;
	ld.shared.f32 	%f68, [%r5+40];
	ld.shared.f32 	%f69, [%r7+40];
	fma.rn.f32 	%f70, %f68, %f69, %f65;
	fma.rn.f32 	%f71, %f68, %f68, %f66;
	fma.rn.f32 	%f72, %f69, %f69, %f67;
	ld.shared.f32 	%f73, [%r5+44];
	ld.shared.f32 	%f74, [%r7+44];
	fma.rn.f32 	%f75, %f73, %f74, %f70;
	fma.rn.f32 	%f76, %f73, %f73, %f71;
	fma.rn.f32 	%f77, %f74, %f74, %f72;
	ld.shared.f32 	%f78, [%r5+48];
	ld.shared.f32 	%f79, [%r7+48];
	fma.rn.f32 	%f80, %f78, %f79, %f75;
	fma.rn.f32 	%f81, %f78, %f78, %f76;
	fma.rn.f32 	%f82, %f79, %f79, %f77;
	ld.shared.f32 	%f83, [%r5+52];
	ld.shared.f32 	%f84, [%r7+52];
	fma.rn.f32 	%f85, %f83, %f84, %f80;
	fma.rn.f32 	%f86, %f83, %f83, %f81;
	fma.rn.f32 	%f87, %f84, %f84, %f82;
	ld.shared.f32 	%f88, [%r5+56];
	ld.shared.f32 	%f89, [%r7+56];
	fma.rn.f32 	%f90, %f88, %f89, %f85;
	fma.rn.f32 	%f91, %f88, %f88, %f86;
	fma.rn.f32 	%f92, %f89, %f89, %f87;
	ld.shared.f32 	%f93, [%r5+60];
	ld.shared.f32 	%f94, [%r7+60];
	fma.rn.f32 	%f95, %f93, %f94, %f90;
	fma.rn.f32 	%f96, %f93, %f93, %f91;
	fma.rn.f32 	%f97, %f94, %f94, %f92;
	ld.shared.f32 	%f98, [%r5+64];
	ld.shared.f32 	%f99, [%r7+64];
	fma.rn.f32 	%f100, %f98, %f99, %f95;
	fma.rn.f32 	%f101, %f98, %f98, %f96;
	fma.rn.f32 	%f102, %f99, %f99, %f97;
	ld.shared.f32 	%f103, [%r5+68];
	ld.shared.f32 	%f104, [%r7+68];
	fma.rn.f32 	%f105, %f103, %f104, %f100;
	fma.rn.f32 	%f106, %f103, %f103, %f101;
	fma.rn.f32 	%f107, %f104, %f104, %f102;
	ld.shared.f32 	%f108, [%r5+72];
	ld.shared.f32 	%f109, [%r7+72];
	fma.rn.f32 	%f110, %f108, %f109, %f105;
	fma.rn.f32 	%f111, %f108, %f108, %f106;
	fma.rn.f32 	%f112, %f109, %f109, %f107;
	ld.shared.f32 	%f113, [%r5+76];
	ld.shared.f32 	%f114, [%r7+76];
	fma.rn.f32 	%f115, %f113, %f114, %f110;
	fma.rn.f32 	%f116, %f113, %f113, %f111;
	fma.rn.f32 	%f117, %f114, %f114, %f112;
	ld.shared.f32 	%f118, [%r5+80];
	ld.shared.f32 	%f119, [%r7+80];
	fma.rn.f32 	%f120, %f118, %f119, %f115;
	fma.rn.f32 	%f121, %f118, %f118, %f116;
	fma.rn.f32 	%f122, %f119, %f119, %f117;
	ld.shared.f32 	%f123, [%r5+84];
	ld.shared.f32 	%f124, [%r7+84];
	fma.rn.f32 	%f125, %f123, %f124, %f120;
	fma.rn.f32 	%f126, %f123, %f123, %f121;
	fma.rn.f32 	%f127, %f124, %f124, %f122;
	ld.shared.f32 	%f128, [%r5+88];
	ld.shared.f32 	%f129, [%r7+88];
	fma.rn.f32 	%f130, %f128, %f129, %f125;
	fma.rn.f32 	%f131, %f128, %f128, %f126;
	fma.rn.f32 	%f132, %f129, %f129, %f127;
	ld.shared.f32 	%f133, [%r5+92];
	ld.shared.f32 	%f134, [%r7+92];
	fma.rn.f32 	%f135, %f133, %f134, %f130;
	fma.rn.f32 	%f136, %f133, %f133, %f131;
	fma.rn.f32 	%f137, %f134, %f134, %f132;
	ld.shared.f32 	%f138, [%r5+96];
	ld.shared.f32 	%f139, [%r7+96];
	fma.rn.f32 	%f140, %f138, %f139, %f135;
	fma.rn.f32 	%f141, %f138, %f138, %f136;
	fma.rn.f32 	%f142, %f139, %f139, %f137;
	ld.shared.f32 	%f143, [%r5+100];
	ld.shared.f32 	%f144, [%r7+100];
	fma.rn.f32 	%f145, %f143, %f144, %f140;
	fma.rn.f32 	%f146, %f143, %f143, %f141;
	fma.rn.f32 	%f147, %f144, %f144, %f142;
	ld.shared.f32 	%f148, [%r5+104];
	ld.shared.f32 	%f149, [%r7+104];
	fma.rn.f32 	%f150, %f148, %f149, %f145;
	fma.rn.f32 	%f151, %f148, %f148, %f146;
	fma.rn.f32 	%f152, %f149, %f149, %f147;
	ld.shared.f32 	%f153, [%r5+108];
	ld.shared.f32 	%f154, [%r7+108];
	fma.rn.f32 	%f155, %f153, %f154, %f150;
	fma.rn.f32 	%f156, %f153, %f153, %f151;
	fma.rn.f32 	%f157, %f154, %f154, %f152;
	ld.shared.f32 	%f158, [%r5+112];
	ld.shared.f32 	%f159, [%r7+112];
	fma.rn.f32 	%f160, %f158, %f159, %f155;
	fma.rn.f32 	%f161, %f158, %f158, %f156;
	fma.rn.f32 	%f162, %f159, %f159, %f157;
	ld.shared.f32 	%f163, [%r5+116];
	ld.shared.f32 	%f164, [%r7+116];
	fma.rn.f32 	%f174, %f163, %f164, %f160;
	fma.rn.f32 	%f175, %f163, %f163, %f161;
	fma.rn.f32 	%f176, %f164, %f164, %f162;
	bar.sync 	0;
	add.s32 	%r39, %r39, 1;
	setp.ne.s32 	%p8, %r39, 0;
	add.s32 	%r38, %r38, 30;
	add.s32 	%r37, %r37, 30;
	add.s32 	%r36, %r36, 30;
	add.s32 	%r35, %r35, 30;
	@%p8 bra 	$L__BB3_2;
$L__BB3_7:
	setp.ge.s32 	%p9, %r2, %r22;
	setp.ge.s32 	%p10, %r4, %r23;
	or.pred  	%p11, %p9, %p10;
	@%p11 bra 	$L__BB3_9;
	sqrt.rn.f32 	%f165, %f175;
	sqrt.rn.f32 	%f166, %f176;
	fma.rn.f32 	%f167, %f165, %f166, 0f2B8CBCCC;
	div.rn.f32 	%f168, %f174, %f167;
	mad.lo.s32 	%r34, %r23, %r2, %r4;
	cvta.to.global.u64 	%rd10, %rd7;
	mul.wide.s32 	%rd11, %r34, 4;
	add.s64 	%rd12, %rd10, %rd11;
	st.global.f32 	[%rd12], %f168;
$L__BB3_9:
	ret;

}
	// .globl	_Z25cosine_strategy7_templateILi31EEvPKfS1_Pfiii
.visible .entry _Z25cosine_strategy7_templateILi31EEvPKfS1_Pfiii(
	.param .u64 .ptr .align 1 _Z25cosine_strategy7_templateILi31EEvPKfS1_Pfiii_param_0,
	.param .u64 .ptr .align 1 _Z25cosine_strategy7_templateILi31EEvPKfS1_Pfiii_param_1,
	.param .u64 .ptr .align 1 _Z25cosine_strategy7_templateILi31EEvPKfS1_Pfiii_param_2,
	.param .u32 _Z25cosine_strategy7_templateILi31EEvPKfS1_Pfiii_param_3,
	.param .u32 _Z25cosine_strategy7_templateILi31EEvPKfS1_Pfiii_param_4,
	.param .u32 _Z25cosine_strategy7_templateILi31EEvPKfS1_Pfiii_param_5
)
{
	.reg .pred 	%p<12>;
	.reg .b32 	%r<43>;
	.reg .b32 	%f<182>;
	.reg .b64 	%rd<13>;
	// demoted variable
	.shared .align 4 .b8 _ZZ25cosine_strategy7_templateILi31EEvPKfS1_PfiiiE2As[3844];
	// demoted variable
	.shared .align 4 .b8 _ZZ25cosine_strategy7_templateILi31EEvPKfS1_PfiiiE2Bs[3844];
	ld.param.u64 	%rd5, [_Z25cosine_strategy7_templateILi31EEvPKfS1_Pfiii_param_0];
	ld.param.u64 	%rd6, [_Z25cosine_strategy7_templateILi31EEvPKfS1_Pfiii_param_1];
	ld.param.u64 	%rd7, [_Z25cosine_strategy7_templateILi31EEvPKfS1_Pfiii_param_2];
	ld.param.u32 	%r22, [_Z25cosine_strategy7_templateILi31EEvPKfS1_Pfiii_param_3];
	ld.param.u32 	%r23, [_Z25cosine_strategy7_templateILi31EEvPKfS1_Pfiii_param_4];
	ld.param.u32 	%r24, [_Z25cosine_strategy7_templateILi31EEvPKfS1_Pfiii_param_5];
	mov.u32 	%r25, %ctaid.y;
	mov.u32 	%r40, %tid.y;
	mad.lo.s32 	%r2, %r25, 31, %r40;
	mov.u32 	%r26, %ctaid.x;
	mov.u32 	%r38, %tid.x;
	mad.lo.s32 	%r4, %r26, 31, %r38;
	setp.lt.s32 	%p1, %r24, 1;
	mov.f32 	%f179, 0f00000000;
	mov.f32 	%f180, %f179;
	mov.f32 	%f181, %f179;
	@%p1 bra 	$L__BB4_7;
	add.s32 	%r27, %r24, 30;
	mul.hi.u32 	%r28, %r27, 138547333;
	sub.s32 	%r29, %r27, %r28;
	shr.u32 	%r30, %r29, 1;
	add.s32 	%r31, %r30, %r28;
	shr.u32 	%r32, %r31, 4;
	mov.u32 	%r33, _ZZ25cosine_strategy7_templateILi31EEvPKfS1_PfiiiE2As;
	mad.lo.s32 	%r5, %r40, 124, %r33;
	shl.b32 	%r34, %r38, 2;
	add.s32 	%r6, %r5, %r34;
	mov.u32 	%r35, _ZZ25cosine_strategy7_templateILi31EEvPKfS1_PfiiiE2Bs;
	mad.lo.s32 	%r7, %r38, 124, %r35;
	shl.b32 	%r36, %r40, 2;
	add.s32 	%r8, %r7, %r36;
	neg.s32 	%r42, %r32;
	mad.lo.s32 	%r41, %r24, %r4, %r40;
	mad.lo.s32 	%r39, %r24, %r2, %r38;
	cvta.to.global.u64 	%rd1, %rd5;
	cvta.to.global.u64 	%rd2, %rd6;
	mov.f32 	%f181, 0f00000000;
	mov.f32 	%f180, %f181;
	mov.f32 	%f179, %f181;
$L__BB4_2:
	setp.ge.s32 	%p2, %r2, %r22;
	mul.wide.s32 	%rd8, %r41, 4;
	add.s64 	%rd3, %rd2, %rd8;
	mul.wide.s32 	%rd9, %r39, 4;
	add.s64 	%rd4, %rd1, %rd9;
	setp.ge.s32 	%p3, %r38, %r24;
	mov.f32 	%f177, 0f00000000;
	or.pred  	%p4, %p2, %p3;
	@%p4 bra 	$L__BB4_4;
	ld.global.nc.f32 	%f177, [%rd4];
$L__BB4_4:
	setp.ge.s32 	%p5, %r4, %r23;
	st.shared.f32 	[%r6], %f177;
	setp.ge.s32 	%p6, %r40, %r24;
	mov.f32 	%f178, 0f00000000;
	or.pred  	%p7, %p5, %p6;
	@%p7 bra 	$L__BB4_6;
	ld.global.nc.f32 	%f178, [%rd3];
$L__BB4_6:
	st.shared.f32 	[%r8], %f178;
	bar.sync 	0;
	ld.shared.f32 	%f18, [%r5];
	ld.shared.f32 	%f19, [%r7];
	fma.rn.f32 	%f20, %f18, %f19, %f179;
	fma.rn.f32 	%f21, %f18, %f18, %f180;
	fma.rn.f32 	%f22, %f19, %f19, %f181;
	ld.shared.f32 	%f23, [%r5+4];
	ld.shared.f32 	%f24, [%r7+4];
	fma.rn.f32 	%f25, %f23, %f24, %f20;
	fma.rn.f32 	%f26, %f23, %f23, %f21;
	fma.rn.f32 	%f27, %f24, %f24, %f22;
	ld.shared.f32 	%f28, [%r5+8];
	ld.shared.f32 	%f29, [%r7+8];
	fma.rn.f32 	%f30, %f28, %f29, %f25;
	fma.rn.f32 	%f31, %f28, %f28, %f26;
	fma.rn.f32 	%f32, %f29, %f29, %f27;
	ld.shared.f32 	%f33, [%r5+12];
	ld.shared.f32 	%f34, [%r7+12];
	fma.rn.f32 	%f35, %f33, %f34, %f30;
	fma.rn.f32 	%f36, %f33, %f33, %f31;
	fma.rn.f32 	%f37, %f34, %f34, %f32;
	ld.shared.f32 	%f38, [%r5+16];
	ld.shared.f32 	%f39, [%r7+16];
	fma.rn.f32 	%f40, %f38, %f39, %f35;
	fma.rn.f32 	%f41, %f38, %f38, %f36;
	fma.rn.f32 	%f42, %f39, %f39, %f37;
	ld.shared.f32 	%f43, [%r5+20];
	ld.shared.f32 	%f44, [%r7+20];
	fma.rn.f32 	%f45, %f43, %f44, %f40;
	fma.rn.f32 	%f46, %f43, %f43, %f41;
	fma.rn.f32 	%f47, %f44, %f44, %f42;
	ld.shared.f32 	%f48, [%r5+24];
	ld.shared.f32 	%f49, [%r7+24];
	fma.rn.f32 	%f50, %f48, %f49, %f45;
	fma.rn.f32 	%f51, %f48, %f48, %f46;
	fma.rn.f32 	%f52, %f49, %f49, %f47;
	ld.shared.f32 	%f53, [%r5+28];
	ld.shared.f32 	%f54, [%r7+28];
	fma.rn.f32 	%f55, %f53, %f54, %f50;
	fma.rn.f32 	%f56, %f53, %f53, %f51;
	fma.rn.f32 	%f57, %f54, %f54, %f52;
	ld.shared.f32 	%f58, [%r5+32];
	ld.shared.f32 	%f59, [%r7+32];
	fma.rn.f32 	%f60, %f58, %f59, %f55;
	fma.rn.f32 	%f61, %f58, %f58, %f56;
	fma.rn.f32 	%f62, %f59, %f59, %f57;
	ld.shared.f32 	%f63, [%r5+36];
	ld.shared.f32 	%f64, [%r7+36];
	fma.rn.f32 	%f65, %f63, %f64, %f60;
	fma.rn.f32 	%f66, %f63, %f63, %f61;
	fma.rn.f32 	%f67, %f64, %f64, %f62;
	ld.shared.f32 	%f68, [%r5+40];
	ld.shared.f32 	%f69, [%r7+40];
	fma.rn.f32 	%f70, %f68, %f69, %f65;
	fma.rn.f32 	%f71, %f68, %f68, %f66;
	fma.rn.f32 	%f72, %f69, %f69, %f67;
	ld.shared.f32 	%f73, [%r5+44];
	ld.shared.f32 	%f74, [%r7+44];
	fma.rn.f32 	%f75, %f73, %f74, %f70;
	fma.rn.f32 	%f76, %f73, %f73, %f71;
	fma.rn.f32 	%f77, %f74, %f74, %f72;
	ld.shared.f32 	%f78, [%r5+48];
	ld.shared.f32 	%f79, [%r7+48];
	fma.rn.f32 	%f80, %f78, %f79, %f75;
	fma.rn.f32 	%f81, %f78, %f78, %f76;
	fma.rn.f32 	%f82, %f79, %f79, %f77;
	ld.shared.f32 	%f83, [%r5+52];
	ld.shared.f32 	%f84, [%r7+52];
	fma.rn.f32 	%f85, %f83, %f84, %f80;
	fma.rn.f32 	%f86, %f83, %f83, %f81;
	fma.rn.f32 	%f87, %f84, %f84, %f82;
	ld.shared.f32 	%f88, [%r5+56];
	ld.shared.f32 	%f89, [%r7+56];
	fma.rn.f32 	%f90, %f88, %f89, %f85;
	fma.rn.f32 	%f91, %f88, %f88, %f86;
	fma.rn.f32 	%f92, %f89, %f89, %f87;
	ld.shared.f32 	%f93, [%r5+60];
	ld.shared.f32 	%f94, [%r7+60];
	fma.rn.f32 	%f95, %f93, %f94, %f90;
	fma.rn.f32 	%f96, %f93, %f93, %f91;
	fma.rn.f32 	%f97, %f94, %f94, %f92;
	ld.shared.f32 	%f98, [%r5+64];
	ld.shared.f32 	%f99, [%r7+64];
	fma.rn.f32 	%f100, %f98, %f99, %f95;
	fma.rn.f32 	%f101, %f98, %f98, %f96;
	fma.rn.f32 	%f102, %f99, %f99, %f97;
	ld.shared.f32 	%f103, [%r5+68];
	ld.shared.f32 	%f104, [%r7+68];
	fma.rn.f32 	%f105, %f103, %f104, %f100;
	fma.rn.f32 	%f106, %f103, %f103, %f101;
	fma.rn.f32 	%f107, %f104, %f104, %f102;
	ld.shared.f32 	%f108, [%r5+72];
	ld.shared.f32 	%f109, [%r7+72];
	fma.rn.f32 	%f110, %f108, %f109, %f105;
	fma.rn.f32 	%f111, %f108, %f108, %f106;
	fma.rn.f32 	%f112, %f109, %f109, %f107;
	ld.shared.f32 	%f113, [%r5+76];
	ld.shared.f32 	%f114, [%r7+76];
	fma.rn.f32 	%f115, %f113, %f114, %f110;
	fma.rn.f32 	%f116, %f113, %f113, %f111;
	fma.rn.f32 	%f117, %f114, %f114, %f112;
	ld.shared.f32 	%f118, [%r5+80];
	ld.shared.f32 	%f119, [%r7+80];
	fma.rn.f32 	%f120, %f118, %f119, %f115;
	fma.rn.f32 	%f121, %f118, %f118, %f116;
	fma.rn.f32 	%f122, %f119, %f119, %f117;
	ld.shared.f32 	%f123, [%r5+84];
	ld.shared.f32 	%f124, [%r7+84];
	fma.rn.f32 	%f125, %f123, %f124, %f120;
	fma.rn.f32 	%f126, %f123, %f123, %f121;
	fma.rn.f32 	%f127, %f124, %f124, %f122;
	ld.shared.f32 	%f128, [%r5+88];
	ld.shared.f32 	%f129, [%r7+88];
	fma.rn.f32 	%f130, %f128, %f129, %f125;
	fma.rn.f32 	%f131, %f128, %f128, %f126;
	fma.rn.f32 	%f132, %f129, %f129, %f127;
	ld.shared.f32 	%f133, [%r5+92];
	ld.shared.f32 	%f134, [%r7+92];
	fma.rn.f32 	%f135, %f133, %f134, %f130;
	fma.rn.f32 	%f136, %f133, %f133, %f131;
	fma.rn.f32 	%f137, %f134, %f134, %f132;
	ld.shared.f32 	%f138, [%r5+96];
	ld.shared.f32 	%f139, [%r7+96];
	fma.rn.f32 	%f140, %f138, %f139, %f135;
	fma.rn.f32 	%f141, %f138, %f138, %f136;
	fma.rn.f32 	%f142, %f139, %f139, %f137;
	ld.shared.f32 	%f143, [%r5+100];
	ld.shared.f32 	%f144, [%r7+100];
	fma.rn.f32 	%f145, %f143, %f144, %f140;
	fma.rn.f32 	%f146, %f143, %f143, %f141;
	fma.rn.f32 	%f147, %f144, %f144, %f142;
	ld.shared.f32 	%f148, [%r5+104];
	ld.shared.f32 	%f149, [%r7+104];
	fma.rn.f32 	%f150, %f148, %f149, %f145;
	fma.rn.f32 	%f151, %f148, %f148, %f146;
	fma.rn.f32 	%f152, %f149, %f149, %f147;
	ld.shared.f32 	%f153, [%r5+108];
	ld.shared.f32 	%f154, [%r7+108];
	fma.rn.f32 	%f155, %f153, %f154, %f150;
	fma.rn.f32 	%f156, %f153, %f153, %f151;
	fma.rn.f32 	%f157, %f154, %f154, %f152;
	ld.shared.f32 	%f158, [%r5+112];
	ld.shared.f32 	%f159, [%r7+112];
	fma.rn.f32 	%f160, %f158, %f159, %f155;
	fma.rn.f32 	%f161, %f158, %f158, %f156;
	fma.rn.f32 	%f162, %f159, %f159, %f157;
	ld.shared.f32 	%f163, [%r5+116];
	ld.shared.f32 	%f164, [%r7+116];
	fma.rn.f32 	%f165, %f163, %f164, %f160;
	fma.rn.f32 	%f166, %f163, %f163, %f161;
	fma.rn.f32 	%f167, %f164, %f164, %f162;
	ld.shared.f32 	%f168, [%r5+120];
	ld.shared.f32 	%f169, [%r7+120];
	fma.rn.f32 	%f179, %f168, %f169, %f165;
	fma.rn.f32 	%f180, %f168, %f168, %f166;
	fma.rn.f32 	%f181, %f169, %f169, %f167;
	bar.sync 	0;
	add.s32 	%r42, %r42, 1;
	setp.ne.s32 	%p8, %r42, 0;
	add.s32 	%r41, %r41, 31;
	add.s32 	%r40, %r40, 31;
	add.s32 	%r39, %r39, 31;
	add.s32 	%r38, %r38, 31;
	@%p8 bra 	$L__BB4_2;
$L__BB4_7:
	setp.ge.s32 	%p9, %r2, %r22;
	setp.ge.s32 	%p10, %r4, %r23;
	or.pred  	%p11, %p9, %p10;
	@%p11 bra 	$L__BB4_9;
	sqrt.rn.f32 	%f170, %f180;
	sqrt.rn.f32 	%f171, %f181;
	fma.rn.f32 	%f172, %f170, %f171, 0f2B8CBCCC;
	div.rn.f32 	%f173, %f179, %f172;
	mad.lo.s32 	%r37, %r23, %r2, %r4;
	cvta.to.global.u64 	%rd10, %rd7;
	mul.wide.s32 	%rd11, %r37, 4;
	add.s64 	%rd12, %rd10, %rd11;
	st.global.f32 	[%rd12], %f173;
$L__BB4_9:
	ret;

}
	// .globl	_Z25cosine_strategy7_templateILi32EEvPKfS1_Pfiii
.visible .entry _Z25cosine_strategy7_templateILi32EEvPKfS1_Pfiii(
	.param .u64 .ptr .align 1 _Z25cosine_strategy7_templateILi32EEvPKfS1_Pfiii_param_0,
	.param .u64 .ptr .align 1 _Z25cosine_strategy7_templateILi32EEvPKfS1_Pfiii_param_1,
	.param .u64 .ptr .align 1 _Z25cosine_strategy7_templateILi32EEvPKfS1_Pfiii_param_2,
	.param .u32 _Z25cosine_strategy7_templateILi32EEvPKfS1_Pfiii_param_3,
	.param .u32 _Z25cosine_strategy7_templateILi32EEvPKfS1_Pfiii_param_4,
	.param .u32 _Z25cosine_strategy7_templateILi32EEvPKfS1_Pfiii_param_5
)
{
	.reg .pred 	%p<12>;
	.reg .b32 	%r<43>;
	.reg .b32 	%f<187>;
	.reg .b64 	%rd<13>;
	// demoted variable
	.shared .align 4 .b8 _ZZ25cosine_strategy7_templateILi32EEvPKfS1_PfiiiE2As[4096];
	// demoted variable
	.shared .align 4 .b8 _ZZ25cosine_strategy7_templateILi32EEvPKfS1_PfiiiE2Bs[4096];
	ld.param.u64 	%rd5, [_Z25cosine_strategy7_templateILi32EEvPKfS1_Pfiii_param_0];
	ld.param.u64 	%rd6, [_Z25cosine_strategy7_templateILi32EEvPKfS1_Pfiii_param_1];
	ld.param.u64 	%rd7, [_Z25cosine_strategy7_templateILi32EEvPKfS1_Pfiii_param_2];
	ld.param.u32 	%r22, [_Z25cosine_strategy7_templateILi32EEvPKfS1_Pfiii_param_3];
	ld.param.u32 	%r23, [_Z25cosine_strategy7_templateILi32EEvPKfS1_Pfiii_param_4];
	ld.param.u32 	%r24, [_Z25cosine_strategy7_templateILi32EEvPKfS1_Pfiii_param_5];
	mov.u32 	%r25, %ctaid.y;
	shl.b32 	%r26, %r25, 5;
	mov.u32 	%r40, %tid.y;
	add.s32 	%r2, %r26, %r40;
	mov.u32 	%r27, %ctaid.x;
	shl.b32 	%r28, %r27, 5;
	mov.u32 	%r38, %tid.x;
	add.s32 	%r4, %r28, %r38;
	setp.lt.s32 	%p1, %r24, 1;
	mov.f32 	%f184, 0f00000000;
	mov.f32 	%f185, %f184;
	mov.f32 	%f186, %f184;
	@%p1 bra 	$L__BB5_7;
	add.s32 	%r29, %r24, 31;
	shr.u32 	%r30, %r29, 5;
	shl.b32 	%r31, %r40, 7;
	mov.u32 	%r32, _ZZ25cosine_strategy7_templateILi32EEvPKfS1_PfiiiE2As;
	add.s32 	%r5, %r32, %r31;
	shl.b32 	%r33, %r38, 2;
	add.s32 	%r6, %r5, %r33;
	shl.b32 	%r34, %r38, 7;
	mov.u32 	%r35, _ZZ25cosine_strategy7_templateILi32EEvPKfS1_PfiiiE2Bs;
	add.s32 	%r7, %r35, %r34;
	shl.b32 	%r36, %r40, 2;
	add.s32 	%r8, %r7, %r36;
	neg.s32 	%r42, %r30;
	mad.lo.s32 	%r41, %r24, %r4, %r40;
	mad.lo.s32 	%r39, %r24, %r2, %r38;
	cvta.to.global.u64 	%rd1, %rd5;
	cvta.to.global.u64 	%rd2, %rd6;
	mov.f32 	%f186, 0f00000000;
	mov.f32 	%f185, %f186;
	mov.f32 	%f184, %f186;
$L__BB5_2:
	setp.ge.s32 	%p2, %r2, %r22;
	mul.wide.s32 	%rd8, %r41, 4;
	add.s64 	%rd3, %rd2, %rd8;
	mul.wide.s32 	%rd9, %r39, 4;
	add.s64 	%rd4, %rd1, %rd9;
	setp.ge.s32 	%p3, %r38, %r24;
	mov.f32 	%f182, 0f00000000;
	or.pred  	%p4, %p2, %p3;
	@%p4 bra 	$L__BB5_4;
	ld.global.nc.f32 	%f182, [%rd4];
$L__BB5_4:
	setp.ge.s32 	%p5, %r4, %r23;
	st.shared.f32 	[%r6], %f182;
	setp.ge.s32 	%p6, %r40, %r24;
	mov.f32 	%f183, 0f00000000;
	or.pred  	%p7, %p5, %p6;
	@%p7 bra 	$L__BB5_6;
	ld.global.nc.f32 	%f183, [%rd3];
$L__BB5_6:
	st.shared.f32 	[%r8], %f183;
	bar.sync 	0;
	ld.shared.f32 	%f18, [%r5];
	ld.shared.f32 	%f19, [%r7];
	fma.rn.f32 	%f20, %f18, %f19, %f184;
	fma.rn.f32 	%f21, %f18, %f18, %f185;
	fma.rn.f32 	%f22, %f19, %f19, %f186;
	ld.shared.f32 	%f23, [%r5+4];
	ld.shared.f32 	%f24, [%r7+4];
	fma.rn.f32 	%f25, %f23, %f24, %f20;
	fma.rn.f32 	%f26, %f23, %f23, %f21;
	fma.rn.f32 	%f27, %f24, %f24, %f22;
	ld.shared.f32 	%f28, [%r5+8];
	ld.shared.f32 	%f29, [%r7+8];
	fma.rn.f32 	%f30, %f28, %f29, %f25;
	fma.rn.f32 	%f31, %f28, %f28, %f26;
	fma.rn.f32 	%f32, %f29, %f29, %f27;
	ld.shared.f32 	%f33, [%r5+12];
	ld.shared.f32 	%f34, [%r7+12];
	fma.rn.f32 	%f35, %f33, %f34, %f30;
	fma.rn.f32 	%f36, %f33, %f33, %f31;
	fma.rn.f32 	%f37, %f34, %f34, %f32;
	ld.shared.f32 	%f38, [%r5+16];
	ld.shared.f32 	%f39, [%r7+16];
	fma.rn.f32 	%f40, %f38, %f39, %f35;
	fma.rn.f32 	%f41, %f38, %f38, %f36;
	fma.rn.f32 	%f42, %f39, %f39, %f37;
	ld.shared.f32 	%f43, [%r5+20];
	ld.shared.f32 	%f44, [%r7+20];
	fma.rn.f32 	%f45, %f43, %f44, %f40;
	fma.rn.f32 	%f46, %f43, %f43, %f41;
	fma.rn.f32 	%f47, %f44, %f44, %f42;
	ld.shared.f32 	%f48, [%r5+24];
	ld.shared.f32 	%f49, [%r7+24];
	fma.rn.f32 	%f50, %f48, %f49, %f45;
	fma.rn.f32 	%f51, %f48, %f48, %f46;
	fma.rn.f32 	%f52, %f49, %f49, %f47;
	ld.shared.f32 	%f53, [%r5+28];
	ld.shared.f32 	%f54, [%r7+28];
	fma.rn.f32 	%f55, %f53, %f54, %f50;
	fma.rn.f32 	%f56, %f53, %f53, %f51;
	fma.rn.f32 	%f57, %f54, %f54, %f52;
	ld.shared.f32 	%f58, [%r5+32];
	ld.shared.f32 	%f59, [%r7+32];
	fma.rn.f32 	%f60, %f58, %f59, %f55;
	fma.rn.f32 	%f61, %f58, %f58, %f56;
	fma.rn.f32 	%f62, %f59, %f59, %f57;
	ld.shared.f32 	%f63, [%r5+36];
	ld.shared.f32 	%f64, [%r7+36];
	fma.rn.f32 	%f65, %f63, %f64, %f60;
	fma.rn.f32 	%f66, %f63, %f63, %f61;
	fma.rn.f32 	%f67, %f64, %f64, %f62;
	ld.shared.f32 	%f68, [%r5+40];
	ld.shared.f32 	%f69, [%r7+40];
	fma.rn.f32 	%f70, %f68, %f69, %f65;
	fma.rn.f32 	%f71, %f68, %f68, %f66;
	fma.rn.f32 	%f72, %f69, %f69, %f67;
	ld.shared.f32 	%f73, [%r5+44];
	ld.shared.f32 	%f74, [%r7+44];
	fma.rn.f32 	%f75, %f73, %f74, %f70;
	fma.rn.f32 	%f76, %f73, %f73, %f71;
	fma.rn.f32 	%f77, %f74, %f74, %f72;
	ld.shared.f32 	%f78, [%r5+48];
	ld.shared.f32 	%f79, [%r7+48];
	fma.rn.f32 	%f80, %f78, %f79, %f75;
	fma.rn.f32 	%f81, %f78, %f78, %f76;
	fma.rn.f32 	%f82, %f79, %f79, %f77;
	ld.shared.f32 	%f83, [%r5+52];
	ld.shared.f32 	%f84, [%r7+52];
	fma.rn.f32 	%f85, %f83, %f84, %f80;
	fma.rn.f32 	%f86, %f83, %f83, %f81;
	fma.rn.f32 	%f87, %f84, %f84, %f82;
	ld.shared.f32 	%f88, [%r5+56];
	ld.shared.f32 	%f89, [%r7+56];
	fma.rn.f32 	%f90, %f88, %f89, %f85;
	fma.rn.f32 	%f91, %f88, %f88, %f86;
	fma.rn.f32 	%f92, %f89, %f89, %f87;
	ld.shared.f32 	%f93, [%r5+60];
	ld.shared.f32 	%f94, [%r7+60];
	fma.rn.f32 	%f95, %f93, %f94, %f90;
	fma.rn.f32 	%f96, %f93, %f93, %f91;
	fma.rn.f32 	%f97, %f94, %f94, %f92;
	ld.shared.f32 	%f98, [%r5+64];
	ld.shared.f32 	%f99, [%r7+64];
	fma.rn.f32 	%f100, %f98, %f99, %f95;
	fma.rn.f32 	%f101, %f98, %f98, %f96;
	fma.rn.f32 	%f102, %f99, %f99, %f97;
	ld.shared.f32 	%f103, [%r5+68];
	ld.shared.f32 	%f104, [%r7+68];
	fma.rn.f32 	%f105, %f103, %f104, %f100;
	fma.rn.f32 	%f106, %f103, %f103, %f101;
	fma.rn.f32 	%f107, %f104, %f104, %f102;
	ld.shared.f32 	%f108, [%r5+72];
	ld.shared.f32 	%f109, [%r7+72];
	fma.rn.f32 	%f110, %f108, %f109, %f105;
	fma.rn.f32 	%f111, %f108, %f108, %f106;
	fma.rn.f32 	%f112, %f109, %f109, %f107;
	ld.shared.f32 	%f113, [%r5+76];
	ld.shared.f32 	%f114, [%r7+76];
	fma.rn.f32 	%f115, %f113, %f114, %f110;
	fma.rn.f32 	%f116, %f113, %f113, %f111;
	fma.rn.f32 	%f117, %f114, %f114, %f112;
	ld.shared.f32 	%f118, [%r5+80];
	ld.shared.f32 	%f119, [%r7+80];
	fma.rn.f32 	%f120, %f118, %f119, %f115;
	fma.rn.f32 	%f121, %f118, %f118, %f116;
	fma.rn.f32 	%f122, %f119, %f119, %f117;
	ld.shared.f32 	%f123, [%r5+84];
	ld.shared.f32 	%f124, [%r7+84];
	fma.rn.f32 	%f125, %f123, %f124, %f120;
	fma.rn.f32 	%f126, %f123, %f123, %f121;
	fma.rn.f32 	%f127, %f124, %f124, %f122;
	ld.shared.f32 	%f128, [%r5+88];
	ld.shared.f32 	%f129, [%r7+88];
	fma.rn.f32 	%f130, %f128, %f129, %f125;
	fma.rn.f32 	%f131, %f128, %f128, %f126;
	fma.rn.f32 	%f132, %f129, %f129, %f127;
	ld.shared.f32 	%f133, [%r5+92];
	ld.shared.f32 	%f134, [%r7+92];
	fma.rn.f32 	%f135, %f133, %f134, %f130;
	fma.rn.f32 	%f136, %f133, %f133, %f131;
	fma.rn.f32 	%f137, %f134, %f134, %f132;
	ld.shared.f32 	%f138, [%r5+96];
	ld.shared.f32 	%f139, [%r7+96];
	fma.rn.f32 	%f140, %f138, %f139, %f135;
	fma.rn.f32 	%f141, %f138, %f138, %f136;
	fma.rn.f32 	%f142, %f139, %f139, %f137;
	ld.shared.f32 	%f143, [%r5+100];
	ld.shared.f32 	%f144, [%r7+100];
	fma.rn.f32 	%f145, %f143, %f144, %f140;
	fma.rn.f32 	%f146, %f143, %f143, %f141;
	fma.rn.f32 	%f147, %f144, %f144, %f142;
	ld.shared.f32 	%f148, [%r5+104];
	ld.shared.f32 	%f149, [%r7+104];
	fma.rn.f32 	%f150, %f148, %f149, %f145;
	fma.rn.f32 	%f151, %f148, %f148, %f146;
	fma.rn.f32 	%f152, %f149, %f149, %f147;
	ld.shared.f32 	%f153, [%r5+108];
	ld.shared.f32 	%f154, [%r7+108];
	fma.rn.f32 	%f155, %f153, %f154, %f150;
	fma.rn.f32 	%f156, %f153, %f153, %f151;
	fma.rn.f32 	%f157, %f154, %f154, %f152;
	ld.shared.f32 	%f158, [%r5+112];
	ld.shared.f32 	%f159, [%r7+112];
	fma.rn.f32 	%f160, %f158, %f159, %f155;
	fma.rn.f32 	%f161, %f158, %f158, %f156;
	fma.rn.f32 	%f162, %f159, %f159, %f157;
	ld.shared.f32 	%f163, [%r5+116];
	ld.shared.f32 	%f164, [%r7+116];
	fma.rn.f32 	%f165, %f163, %f164, %f160;
	fma.rn.f32 	%f166, %f163, %f163, %f161;
	fma.rn.f32 	%f167, %f164, %f164, %f162;
	ld.shared.f32 	%f168, [%r5+120];
	ld.shared.f32 	%f169, [%r7+120];
	fma.rn.f32 	%f170, %f168, %f169, %f165;
	fma.rn.f32 	%f171, %f168, %f168, %f166;
	fma.rn.f32 	%f172, %f169, %f169, %f167;
	ld.shared.f32 	%f173, [%r5+124];
	ld.shared.f32 	%f174, [%r7+124];
	fma.rn.f32 	%f184, %f173, %f174, %f170;
	fma.rn.f32 	%f185, %f173, %f173, %f171;
	fma.rn.f32 	%f186, %f174, %f174, %f172;
	bar.sync 	0;
	add.s32 	%r42, %r42, 1;
	setp.ne.s32 	%p8, %r42, 0;
	add.s32 	%r41, %r41, 32;
	add.s32 	%r40, %r40, 32;
	add.s32 	%r39, %r39, 32;
	add.s32 	%r38, %r38, 32;
	@%p8 bra 	$L__BB5_2;
$L__BB5_7:
	setp.ge.s32 	%p9, %r2, %r22;
	setp.ge.s32 	%p10, %r4, %r23;
	or.pred  	%p11, %p9, %p10;
	@%p11 bra 	$L__BB5_9;
	sqrt.rn.f32 	%f175, %f185;
	sqrt.rn.f32 	%f176, %f186;
	fma.rn.f32 	%f177, %f175, %f176, 0f2B8CBCCC;
	div.rn.f32 	%f178, %f184, %f177;
	mad.lo.s32 	%r37, %r23, %r2, %r4;
	cvta.to.global.u64 	%rd10, %rd7;
	mul.wide.s32 	%rd11, %r37, 4;
	add.s64 	%rd12, %rd10, %rd11;
	st.global.f32 	[%rd12], %f178;
$L__BB5_9:
	ret;

}


// ===== COMPILED SASS (sm_100) =====

	.target	sm_100

	.elftype	@"ET_EXEC"


//--------------------- .note.nv.tkinfo           --------------------------
	.section	.note.nv.tkinfo,"",@"SHT_NOTE"
	.sectionflags	@"SHF_NOTE_NV_TKINFO"
	.tkinfo
        /*0018*/ 	.word	0x00000002
        /*0030*/ 	.string	""
        /*0030*/ 	.string	"ptxas"
        /*0030*/ 	.string	"Cuda compilation tools, release 13.0, V13.0.88"
        /*0030*/ 	.string	"Build cuda_13.0.r13.0/compiler.36424714_0"
        /*0030*/ 	.string	"-arch sm_100 -m 64 "



//--------------------- .note.nv.cuinfo           --------------------------
	.section	.note.nv.cuinfo,"",@"SHT_NOTE"
	.sectionflags	@"SHF_NOTE_NV_CUINFO"
        /*0018*/ 	.short	0x0002
        /*001a*/ 	.short	0x0064
        /*001c*/ 	.short	0x0082
	.zero		2


//--------------------- .nv.info                  --------------------------
	.section	.nv.info,"",@"SHT_CUDA_INFO"
	.align	4


	//----- nvinfo : EIATTR_REGCOUNT
	.align		4
        /*0000*/ 	.byte	0x04, 0x2f
        /*0002*/ 	.short	(.L_1 - .L_0)
	.align		4
.L_0:
        /*0004*/ 	.word	index@(_Z25cosine_strategy7_templateILi4EEvPKfS1_Pfiii)
        /*0008*/ 	.word	0x00000020


	//----- nvinfo : EIATTR_FRAME_SIZE
	.align		4
.L_1:
        /*000c*/ 	.byte	0x04, 0x11
        /*000e*/ 	.short	(.L_3 - .L_2)
	.align		4
.L_2:
        /*0010*/ 	.word	index@($__internal_11_$__cuda_sm3x_div_rn_noftz_f32_slowpath)
        /*0014*/ 	.word	0x00000000


	//----- nvinfo : EIATTR_FRAME_SIZE
	.align		4
.L_3:
        /*0018*/ 	.byte	0x04, 0x11
        /*001a*/ 	.short	(.L_5 - .L_4)
	.align		4
.L_4:
        /*001c*/ 	.word	index@($__internal_10_$__cuda_sm20_sqrt_rn_f32_slowpath)
        /*0020*/ 	.word	0x00000000


	//----- nvinfo : EIATTR_FRAME_SIZE
	.align		4
.L_5:
        /*0024*/ 	.byte	0x04, 0x11
        /*0026*/ 	.short	(.L_7 - .L_6)
	.align		4
.L_6:
        /*0028*/ 	.word	index@(_Z25cosine_strategy7_templateILi4EEvPKfS1_Pfiii)
        /*002c*/ 	.word	0x00000000


	//----- nvinfo : EIATTR_REGCOUNT
	.align		4
.L_7:
        /*0030*/ 	.byte	0x04, 0x2f
        /*0032*/ 	.short	(.L_9 - .L_8)
	.align		4
.L_8:
        /*0034*/ 	.word	index@(_Z25cosine_strategy7_templateILi8EEvPKfS1_Pfiii)
        /*0038*/ 	.word	0x00000024


	//----- nvinfo : EIATTR_FRAME_SIZE
	.align		4
.L_9:
        /*003c*/ 	.byte	0x04, 0x11
        /*003e*/ 	.short	(.L_11 - .L_10)
	.align		4
.L_10:
        /*0040*/ 	.word	index@($__internal_9_$__cuda_sm3x_div_rn_noftz_f32_slowpath)
        /*0044*/ 	.word	0x00000000


	//----- nvinfo : EIATTR_FRAME_SIZE
	.align		4
.L_11:
        /*0048*/ 	.byte	0x04, 0x11
        /*004a*/ 	.short	(.L_13 - .L_12)
	.align		4
.L_12:
        /*004c*/ 	.word	index@($__internal_8_$__cuda_sm20_sqrt_rn_f32_slowpath)
        /*0050*/ 	.word	0x00000000


	//----- nvinfo : EIATTR_FRAME_SIZE
	.align		4
.L_13:
        /*0054*/ 	.byte	0x04, 0x11
        /*0056*/ 	.short	(.L_15 - .L_14)
	.align		4
.L_14:
        /*0058*/ 	.word	index@(_Z25cosine_strategy7_templateILi8EEvPKfS1_Pfiii)
        /*005c*/ 	.word	0x00000000


	//----- nvinfo : EIATTR_REGCOUNT
	.align		4
.L_15:
        /*0060*/ 	.byte	0x04, 0x2f
        /*0062*/ 	.short	(.L_17 - .L_16)
	.align		4
.L_16:
        /*0064*/ 	.word	index@(_Z25cosine_strategy7_templateILi16EEvPKfS1_Pfiii)
        /*0068*/ 	.word	0x00000020


	//----- nvinfo : EIATTR_FRAME_SIZE
	.align		4
.L_17:
        /*006c*/ 	.byte	0x04, 0x11
        /*006e*/ 	.short	(.L_19 - .L_18)
	.align		4
.L_18:
        /*0070*/ 	.word	index@($__internal_7_$__cuda_sm3x_div_rn_noftz_f32_slowpath)
        /*0074*/ 	.word	0x00000000


	//----- nvinfo : EIATTR_FRAME_SIZE
	.align		4
.L_19:
        /*0078*/ 	.byte	0x04, 0x11
        /*007a*/ 	.short	(.L_21 - .L_20)
	.align		4
.L_20:
        /*007c*/ 	.word	index@($__internal_6_$__cuda_sm20_sqrt_rn_f32_slowpath)
        /*0080*/ 	.word	0x00000000


	//----- nvinfo : EIATTR_FRAME_SIZE
	.align		4
.L_21:
        /*0084*/ 	.byte	0x04, 0x11
        /*0086*/ 	.short	(.L_23 - .L_22)
	.align		4
.L_22:
        /*0088*/ 	.word	index@(_Z25cosine_strategy7_templateILi16EEvPKfS1_Pfiii)
        /*008c*/ 	.word	0x00000000


	//----- nvinfo : EIATTR_REGCOUNT
	.align		4
.L_23:
        /*0090*/ 	.byte	0x04, 0x2f
        /*0092*/ 	.short	(.L_25 - .L_24)
	.align		4
.L_24:
        /*0094*/ 	.word	index@(_Z25cosine_strategy7_templateILi30EEvPKfS1_Pfiii)
        /*0098*/ 	.word	0x00000020


	//----- nvinfo : EIATTR_FRAME_SIZE
	.align		4
.L_25:
        /*009c*/ 	.byte	0x04, 0x11
        /*009e*/ 	.short	(.L_27 - .L_26)
	.align		4
.L_26:
        /*00a0*/ 	.word	index@($__internal_5_$__cuda_sm3x_div_rn_noftz_f32_slowpath)
        /*00a4*/ 	.word	0x00000000


	//----- nvinfo : EIATTR_FRAME_SIZE
	.align		4
.L_27:
        /*00a8*/ 	.byte	0x04, 0x11
        /*00aa*/ 	.short	(.L_29 - .L_28)
	.align		4
.L_28:
        /*00ac*/ 	.word	index@($__internal_4_$__cuda_sm20_sqrt_rn_f32_slowpath)
        /*00b0*/ 	.word	0x00000000


	//----- nvinfo : EIATTR_FRAME_SIZE
	.align		4
.L_29:
        /*00b4*/ 	.byte	0x04, 0x11
        /*00b6*/ 	.short	(.L_31 - .L_30)
	.align		4
.L_30:
        /*00b8*/ 	.word	index@(_Z25cosine_strategy7_templateILi30EEvPKfS1_Pfiii)
        /*00bc*/ 	.word	0x00000000


	//----- nvinfo : EIATTR_REGCOUNT
	.align		4
.L_31:
        /*00c0*/ 	.byte	0x04, 0x2f
        /*00c2*/ 	.short	(.L_33 - .L_32)
	.align		4
.L_32:
        /*00c4*/ 	.word	index@(_Z25cosine_strategy7_templateILi31EEvPKfS1_Pfiii)
        /*00c8*/ 	.word	0x00000020


	//----- nvinfo : EIATTR_FRAME_SIZE
	.align		4
.L_33:
        /*00cc*/ 	.byte	0x04, 0x11
        /*00ce*/ 	.short	(.L_35 - .L_34)
	.align		4
.L_34:
        /*00d0*/ 	.word	index@($__internal_3_$__cuda_sm3x_div_rn_noftz_f32_slowpath)
        /*00d4*/ 	.word	0x00000000


	//----- nvinfo : EIATTR_FRAME_SIZE
	.align		4
.L_35:
        /*00d8*/ 	.byte	0x04, 0x11
        /*00da*/ 	.short	(.L_37 - .L_36)
	.align		4
.L_36:
        /*00dc*/ 	.word	index@($__internal_2_$__cuda_sm20_sqrt_rn_f32_slowpath)
        /*00e0*/ 	.word	0x00000000


	//----- nvinfo : EIATTR_FRAME_SIZE
	.align		4
.L_37:
        /*00e4*/ 	.byte	0x04, 0x11
        /*00e6*/ 	.short	(.L_39 - .L_38)
	.align		4
.L_38:
        /*00e8*/ 	.word	index@(_Z25cosine_strategy7_templateILi31EEvPKfS1_Pfiii)
        /*00ec*/ 	.word	0x00000000


	//----- nvinfo : EIATTR_REGCOUNT
	.align		4
.L_39:
        /*00f0*/ 	.byte	0x04, 0x2f
        /*00f2*/ 	.short	(.L_41 - .L_40)
	.align		4
.L_40:
        /*00f4*/ 	.word	index@(_Z25cosine_strategy7_templateILi32EEvPKfS1_Pfiii)
        /*00f8*/ 	.word	0x00000020


	//----- nvinfo : EIATTR_FRAME_SIZE
	.align		4
.L_41:
        /*00fc*/ 	.byte	0x04, 0x11
        /*00fe*/ 	.short	(.L_43 - .L_42)
	.align		4
.L_42:
        /*0100*/ 	.word	index@($__internal_1_$__cuda_sm3x_div_rn_noftz_f32_slowpath)
        /*0104*/ 	.word	0x00000000


	//----- nvinfo : EIATTR_FRAME_SIZE
	.align		4
.L_43:
        /*0108*/ 	.byte	0x04, 0x11
        /*010a*/ 	.short	(.L_45 - .L_44)
	.align		4
.L_44:
        /*010c*/ 	.word	index@($__internal_0_$__cuda_sm20_sqrt_rn_f32_slowpath)
        /*0110*/ 	.word	0x00000000


	//----- nvinfo : EIATTR_FRAME_SIZE
	.align		4
.L_45:
        /*0114*/ 	.byte	0x04, 0x11
        /*0116*/ 	.short	(.L_47 - .L_46)
	.align		4
.L_46:
        /*0118*/ 	.word	index@(_Z25cosine_strategy7_templateILi32EEvPKfS1_Pfiii)
        /*011c*/ 	.word	0x00000000


	//----- nvinfo : EIATTR_MIN_STACK_SIZE
	.align		4
.L_47:
        /*0120*/ 	.byte	0x04, 0x12
        /*0122*/ 	.short	(.L_49 - .L_48)
	.align		4
.L_48:
        /*0124*/ 	.word	index@(_Z25cosine_strategy7_templateILi32EEvPKfS1_Pfiii)
        /*0128*/ 	.word	0x00000000


	//----- nvinfo : EIATTR_MIN_STACK_SIZE
	.align		4
.L_49:
        /*012c*/ 	.byte	0x04, 0x12
        /*012e*/ 	.short	(.L_51 - .L_50)
	.align		4
.L_50:
        /*0130*/ 	.word	index@(_Z25cosine_strategy7_templateILi31EEvPKfS1_Pfiii)
        /*0134*/ 	.word	0x00000000


	//----- nvinfo : EIATTR_MIN_STACK_SIZE
	.align		4
.L_51:
        /*0138*/ 	.byte	0x04, 0x12
        /*013a*/ 	.short	(.L_53 - .L_52)
	.align		4
.L_52:
        /*013c*/ 	.word	index@(_Z25cosine_strategy7_templateILi30EEvPKfS1_Pfiii)
        /*0140*/ 	.word	0x00000000


	//----- nvinfo : EIATTR_MIN_STACK_SIZE
	.align		4
.L_53:
        /*0144*/ 	.byte	0x04, 0x12
        /*0146*/ 	.short	(.L_55 - .L_54)
	.align		4
.L_54:
        /*0148*/ 	.word	index@(_Z25cosine_strategy7_templateILi16EEvPKfS1_Pfiii)
        /*014c*/ 	.word	0x00000000


	//----- nvinfo : EIATTR_MIN_STACK_SIZE
	.align		4
.L_55:
        /*0150*/ 	.byte	0x04, 0x12
        /*0152*/ 	.short	(.L_57 - .L_56)
	.align		4
.L_56:
        /*0154*/ 	.word	index@(_Z25cosine_strategy7_templateILi8EEvPKfS1_Pfiii)
        /*0158*/ 	.word	0x00000000


	//----- nvinfo : EIATTR_MIN_STACK_SIZE
	.align		4
.L_57:
        /*015c*/ 	.byte	0x04, 0x12
        /*015e*/ 	.short	(.L_59 - .L_58)
	.align		4
.L_58:
        /*0160*/ 	.word	index@(_Z25cosine_strategy7_templateILi4EEvPKfS1_Pfiii)
        /*0164*/ 	.word	0x00000000
.L_59:


//--------------------- .nv.compat                --------------------------
	.section	.nv.compat,"",@"SHT_CUDA_COMPAT_INFO"
	.align	4
        /*0000*/ 	.byte	0x02, 0x09, 0x00, 0x00, 0x02, 0x02, 0x01, 0x00, 0x02, 0x05, 0x05, 0x00, 0x03, 0x07, 0x01, 0x01
        /*0010*/ 	.byte	0x02, 0x03, 0x00, 0x00, 0x02, 0x06, 0x01, 0x00, 0x04, 0x0b, 0x08, 0x00, 0x01, 0x00, 0x00, 0x00
        /*0020*/ 	.byte	0x00, 0x00, 0x00, 0x00


//--------------------- .nv.info._Z25cosine_strategy7_templateILi32EEvPKfS1_Pfiii --------------------------
	.section	.nv.info._Z25cosine_strategy7_templateILi32EEvPKfS1_Pfiii,"",@"SHT_CUDA_INFO"
	.sectionflags	@""
	.align	4


	//----- nvinfo : EIATTR_CUDA_API_VERSION
	.align		4
        /*0000*/ 	.byte	0x04, 0x37
        /*0002*/ 	.short	(.L_61 - .L_60)
.L_60:
        /*0004*/ 	.word	0x00000082


	//----- nvinfo : EIATTR_KPARAM_INFO
	.align		4
.L_61:
        /*0008*/ 	.byte	0x04, 0x17
        /*000a*/ 	.short	(.L_63 - .L_62)
.L_62:
        /*000c*/ 	.word	0x00000000
        /*0010*/ 	.short	0x0005
        /*0012*/ 	.short	0x0020
        /*0014*/ 	.byte	0x00, 0xf0, 0x11, 0x00


	//----- nvinfo : EIATTR_KPARAM_INFO
	.align		4
.L_63:
        /*0018*/ 	.byte	0x04, 0x17
        /*001a*/ 	.short	(.L_65 - .L_64)
.L_64:
        /*001c*/ 	.word	0x00000000
        /*0020*/ 	.short	0x0004
        /*0022*/ 	.short	0x001c
        /*0024*/ 	.byte	0x00, 0xf0, 0x11, 0x00


	//----- nvinfo : EIATTR_KPARAM_INFO
	.align		4
.L_65:
        /*0028*/ 	.byte	0x04, 0x17
        /*002a*/ 	.short	(.L_67 - .L_66)
.L_66:
        /*002c*/ 	.word	0x00000000
        /*0030*/ 	.short	0x0003
        /*0032*/ 	.short	0x0018
        /*0034*/ 	.byte	0x00, 0xf0, 0x11, 0x00


	//----- nvinfo : EIATTR_KPARAM_INFO
	.align		4
.L_67:
        /*0038*/ 	.byte	0x04, 0x17
        /*003a*/ 	.short	(.L_69 - .L_68)
.L_68:
        /*003c*/ 	.word	0x00000000
        /*0040*/ 	.short	0x0002
        /*0042*/ 	.short	0x0010
        /*0044*/ 	.byte	0x00, 0xf5, 0x21, 0x00


	//----- nvinfo : EIATTR_KPARAM_INFO
	.align		4
.L_69:
        /*0048*/ 	.byte	0x04, 0x17
        /*004a*/ 	.short	(.L_71 - .L_70)
.L_70:
        /*004c*/ 	.word	0x00000000
        /*0050*/ 	.short	0x0001
        /*0052*/ 	.short	0x0008
        /*0054*/ 	.byte	0x00, 0xf5, 0x21, 0x00


	//----- nvinfo : EIATTR_KPARAM_INFO
	.align		4
.L_71:
        /*0058*/ 	.byte	0x04, 0x17
        /*005a*/ 	.short	(.L_73 - .L_72)
.L_72:
        /*005c*/ 	.word	0x00000000
        /*0060*/ 	.short	0x0000
        /*0062*/ 	.short	0x0000
        /*0064*/ 	.byte	0x00, 0xf5, 0x21, 0x00


	//----- nvinfo : EIATTR_SPARSE_MMA_MASK
	.align		4
.L_73:
        /*0068*/ 	.byte	0x03, 0x50
        /*006a*/ 	.short	0x0000


	//----- nvinfo : EIATTR_MAXREG_COUNT
	.align		4
        /*006c*/ 	.byte	0x03, 0x1b
        /*006e*/ 	.short	0x00ff


	//----- nvinfo : EIATTR_NUM_BARRIERS
	.align		4
        /*0070*/ 	.byte	0x02, 0x4c
        /*0072*/ 	.byte	0x01
	.zero		1


	//----- nvinfo : EIATTR_MERCURY_ISA_VERSION
	.align		4
        /*0074*/ 	.byte	0x03, 0x5f
        /*0076*/ 	.short	0x0101


	//----- nvinfo : EIATTR_VRC_CTA_INIT_COUNT
	.align		4
        /*0078*/ 	.byte	0x02, 0x4a
	.zero		1
	.zero		1


	//----- nvinfo : EIATTR_EXIT_INSTR_OFFSETS
	.align		4
        /*007c*/ 	.byte	0x04, 0x1c
        /*007e*/ 	.short	(.L_75 - .L_74)


	//   ....[0]....
.L_74:
        /*0080*/ 	.word	0x00000ac0


	//   ....[1]....
        /*0084*/ 	.word	0x00000dd0


	//----- nvinfo : EIATTR_CRS_STACK_SIZE
	.align		4
.L_75:
        /*0088*/ 	.byte	0x04, 0x1e
        /*008a*/ 	.short	(.L_77 - .L_76)
.L_76:
        /*008c*/ 	.word	0x00000000


	//----- nvinfo : EIATTR_CBANK_PARAM_SIZE
	.align		4
.L_77:
        /*0090*/ 	.byte	0x03, 0x19
        /*0092*/ 	.short	0x0024


	//----- nvinfo : EIATTR_PARAM_CBANK
	.align		4
        /*0094*/ 	.byte	0x04, 0x0a
        /*0096*/ 	.short	(.L_79 - .L_78)
	.align		4
.L_78:
        /*0098*/ 	.word	index@(.nv.constant0._Z25cosine_strategy7_templateILi32EEvPKfS1_Pfiii)
        /*009c*/ 	.short	0x0380
        /*009e*/ 	.short	0x0024


	//----- nvinfo : EIATTR_SW_WAR
	.align		4
.L_79:
        /*00a0*/ 	.byte	0x04, 0x36
        /*00a2*/ 	.short	(.L_81 - .L_80)
.L_80:
        /*00a4*/ 	.word	0x00000008
.L_81:


//--------------------- .nv.info._Z25cosine_strategy7_templateILi31EEvPKfS1_Pfiii --------------------------
	.section	.nv.info._Z25cosine_strategy7_templateILi31EEvPKfS1_Pfiii,"",@"SHT_CUDA_INFO"
	.sectionflags	@""
	.align	4


	//----- nvinfo : EIATTR_CUDA_API_VERSION
	.align		4
        /*0000*/ 	.byte	0x04, 0x37
        /*0002*/ 	.short	(.L_83 - .L_82)
.L_82:
        /*0004*/ 	.word	0x00000082


	//----- nvinfo : EIATTR_KPARAM_INFO
	.align		4
.L_83:
        /*0008*/ 	.byte	0x04, 0x17
        /*000a*/ 	.short	(.L_85 - .L_84)
.L_84:
        /*000c*/ 	.word	0x00000000
        /*0010*/ 	.short	0x0005
        /*0012*/ 	.short	0x0020
        /*0014*/ 	.byte	0x00, 0xf0, 0x11, 0x00


	//----- nvinfo : EIATTR_KPARAM_INFO
	.align		4
.L_85:
        /*0018*/ 	.byte	0x04, 0x17
        /*001a*/ 	.short	(.L_87 - .L_86)
.L_86:
        /*001c*/ 	.word	0x00000000
        /*0020*/ 	.short	0x0004
        /*0022*/ 	.short	0x001c
        /*0024*/ 	.byte	0x00, 0xf0, 0x11, 0x00


	//----- nvinfo : EIATTR_KPARAM_INFO
	.align		4
.L_87:
        /*0028*/ 	.byte	0x04, 0x17
        /*002a*/ 	.short	(.L_89 - .L_88)
.L_88:
        /*002c*/ 	.word	0x00000000
        /*0030*/ 	.short	0x0003
        /*0032*/ 	.short	0x0018
        /*0034*/ 	.byte	0x00, 0xf0, 0x11, 0x00


	//----- nvinfo : EIATTR_KPARAM_INFO
	.align		4
.L_89:
        /*0038*/ 	.byte	0x04, 0x17
        /*003a*/ 	.short	(.L_91 - .L_90)
.L_90:
        /*003c*/ 	.word	0x00000000
        /*0040*/ 	.short	0x0002
        /*0042*/ 	.short	0x0010
        /*0044*/ 	.byte	0x00, 0xf5, 0x21, 0x00


	//----- nvinfo : EIATTR_KPARAM_INFO
	.align		4
.L_91:
        /*0048*/ 	.byte	0x04, 0x17
        /*004a*/ 	.short	(.L_93 - .L_92)
.L_92:
        /*004c*/ 	.word	0x00000000
        /*0050*/ 	.short	0x0001
        /*0052*/ 	.short	0x0008
        /*0054*/ 	.byte	0x00, 0xf5, 0x21, 0x00


	//----- nvinfo : EIATTR_KPARAM_INFO
	.align		4
.L_93:
        /*0058*/ 	.byte	0x04, 0x17
        /*005a*/ 	.short	(.L_95 - .L_94)
.L_94:
        /*005c*/ 	.word	0x00000000
        /*0060*/ 	.short	0x0000
        /*0062*/ 	.short	0x0000
        /*0064*/ 	.byte	0x00, 0xf5, 0x21, 0x00


	//----- nvinfo : EIATTR_SPARSE_MMA_MASK
	.align		4
.L_95:
        /*0068*/ 	.byte	0x03, 0x50
        /*006a*/ 	.short	0x0000


	//----- nvinfo : EIATTR_MAXREG_COUNT
	.align		4
        /*006c*/ 	.byte	0x03, 0x1b
        /*006e*/ 	.short	0x00ff


	//----- nvinfo : EIATTR_NUM_BARRIERS
	.align		4
        /*0070*/ 	.byte	0x02, 0x4c
        /*0072*/ 	.byte	0x01
	.zero		1


	//----- nvinfo : EIATTR_MERCURY_ISA_VERSION
	.align		4
        /*0074*/ 	.byte	0x03, 0x5f
        /*0076*/ 	.short	0x0101


	//----- nvinfo : EIATTR_VRC_CTA_INIT_COUNT
	.align		4
        /*0078*/ 	.byte	0x02, 0x4a
	.zero		1
	.zero		1


	//----- nvinfo : EIATTR_EXIT_INSTR_OFFSETS
	.align		4
        /*007c*/ 	.byte	0x04, 0x1c
        /*007e*/ 	.short	(.L_97 - .L_96)


	//   ....[0]....
.L_96:
        /*0080*/ 	.word	0x00000d70


	//   ....[1]....
        /*0084*/ 	.word	0x000010a0


	//----- nvinfo : EIATTR_CRS_STACK_SIZE
	.align		4
.L_97:
        /*0088*/ 	.byte	0x04, 0x1e
        /*008a*/ 	.short	(.L_99 - .L_98)
.L_98:
        /*008c*/ 	.word	0x00000000


	//----- nvinfo : EIATTR_CBANK_PARAM_SIZE
	.align		4
.L_99:
        /*0090*/ 	.byte	0x03, 0x19
        /*0092*/ 	.short	0x0024


	//----- nvinfo : EIATTR_PARAM_CBANK
	.align		4
        /*0094*/ 	.byte	0x04, 0x0a
        /*0096*/ 	.short	(.L_101 - .L_100)
	.align		4
.L_100:
        /*0098*/ 	.word	index@(.nv.constant0._Z25cosine_strategy7_templateILi31EEvPKfS1_Pfiii)
        /*009c*/ 	.short	0x0380
        /*009e*/ 	.short	0x0024


	//----- nvinfo : EIATTR_SW_WAR
	.align		4
.L_101:
        /*00a0*/ 	.byte	0x04, 0x36
        /*00a2*/ 	.short	(.L_103 - .L_102)
.L_102:
        /*00a4*/ 	.word	0x00000008
.L_103:


//--------------------- .nv.info._Z25cosine_strategy7_templateILi30EEvPKfS1_Pfiii --------------------------
	.section	.nv.info._Z25cosine_strategy7_templateILi30EEvPKfS1_Pfiii,"",@"SHT_CUDA_INFO"
	.sectionflags	@""
	.align	4


	//----- nvinfo : EIATTR_CUDA_API_VERSION
	.align		4
        /*0000*/ 	.byte	0x04, 0x37
        /*0002*/ 	.short	(.L_105 - .L_104)
.L_104:
        /*0004*/ 	.word	0x00000082


	//----- nvinfo : EIATTR_KPARAM_INFO
	.align		4
.L_105:
        /*0008*/ 	.byte	0x04, 0x17
        /*000a*/ 	.short	(.L_107 - .L_106)
.L_106:
        /*000c*/ 	.word	0x00000000
        /*0010*/ 	.short	0x0005
        /*0012*/ 	.short	0x0020
        /*0014*/ 	.byte	0x00, 0xf0, 0x11, 0x00


	//----- nvinfo : EIATTR_KPARAM_INFO
	.align		4
.L_107:
        /*0018*/ 	.byte	0x04, 0x17
        /*001a*/ 	.short	(.L_109 - .L_108)
.L_108:
        /*001c*/ 	.word	0x00000000
        /*0020*/ 	.short	0x0004
        /*0022*/ 	.short	0x001c
        /*0024*/ 	.byte	0x00, 0xf0, 0x11, 0x00


	//----- nvinfo : EIATTR_KPARAM_INFO
	.align		4
.L_109:
        /*0028*/ 	.byte	0x04, 0x17
        /*002a*/ 	.short	(.L_111 - .L_110)
.L_110:
        /*002c*/ 	.word	0x00000000
        /*0030*/ 	.short	0x0003
        /*0032*/ 	.short	0x0018
        /*0034*/ 	.byte	0x00, 0xf0, 0x11, 0x00


	//----- nvinfo : EIATTR_KPARAM_INFO
	.align		4
.L_111:
        /*0038*/ 	.byte	0x04, 0x17
        /*003a*/ 	.short	(.L_113 - .L_112)
.L_112:
        /*003c*/ 	.word	0x00000000
        /*0040*/ 	.short	0x0002
        /*0042*/ 	.short	0x0010
        /*0044*/ 	.byte	0x00, 0xf5, 0x21, 0x00


	//----- nvinfo : EIATTR_KPARAM_INFO
	.align		4
.L_113:
        /*0048*/ 	.byte	0x04, 0x17
        /*004a*/ 	.short	(.L_115 - .L_114)
.L_114:
        /*004c*/ 	.word	0x00000000
        /*0050*/ 	.short	0x0001
        /*0052*/ 	.short	0x0008
        /*0054*/ 	.byte	0x00, 0xf5, 0x21, 0x00


	//----- nvinfo : EIATTR_KPARAM_INFO
	.align		4
.L_115:
        /*0058*/ 	.byte	0x04, 0x17
        /*005a*/ 	.short	(.L_117 - .L_116)
.L_116:
        /*005c*/ 	.word	0x00000000
        /*0060*/ 	.short	0x0000
        /*0062*/ 	.short	0x0000
        /*0064*/ 	.byte	0x00, 0xf5, 0x21, 0x00


	//----- nvinfo : EIATTR_SPARSE_MMA_MASK
	.align		4
.L_117:
        /*0068*/ 	.byte	0x03, 0x50
        /*006a*/ 	.short	0x0000


	//----- nvinfo : EIATTR_MAXREG_COUNT
	.align		4
        /*006c*/ 	.byte	0x03, 0x1b
        /*006e*/ 	.short	0x00ff


	//----- nvinfo : EIATTR_NUM_BARRIERS
	.align		4
        /*0070*/ 	.byte	0x02, 0x4c
        /*0072*/ 	.byte	0x01
	.zero		1


	//----- nvinfo : EIATTR_MERCURY_ISA_VERSION
	.align		4
        /*0074*/ 	.byte	0x03, 0x5f
        /*0076*/ 	.short	0x0101


	//----- nvinfo : EIATTR_VRC_CTA_INIT_COUNT
	.align		4
        /*0078*/ 	.byte	0x02, 0x4a
	.zero		1
	.zero		1


	//----- nvinfo : EIATTR_EXIT_INSTR_OFFSETS
	.align		4
        /*007c*/ 	.byte	0x04, 0x1c
        /*007e*/ 	.short	(.L_119 - .L_118)


	//   ....[0]....
.L_118:
        /*0080*/ 	.word	0x00000b20


	//   ....[1]....
        /*0084*/ 	.word	0x00000e20


	//----- nvinfo : EIATTR_CRS_STACK_SIZE
	.align		4
.L_119:
        /*0088*/ 	.byte	0x04, 0x1e
        /*008a*/ 	.short	(.L_121 - .L_120)
.L_120:
        /*008c*/ 	.word	0x00000000


	//----- nvinfo : EIATTR_CBANK_PARAM_SIZE
	.align		4
.L_121:
        /*0090*/ 	.byte	0x03, 0x19
        /*0092*/ 	.short	0x0024


	//----- nvinfo : EIATTR_PARAM_CBANK
	.align		4
        /*0094*/ 	.byte	0x04, 0x0a
        /*0096*/ 	.short	(.L_123 - .L_122)
	.align		4
.L_122:
        /*0098*/ 	.word	index@(.nv.constant0._Z25cosine_strategy7_templateILi30EEvPKfS1_Pfiii)
        /*009c*/ 	.short	0x0380
        /*009e*/ 	.short	0x0024


	//----- nvinfo : EIATTR_SW_WAR
	.align		4
.L_123:
        /*00a0*/ 	.byte	0x04, 0x36
        /*00a2*/ 	.short	(.L_125 - .L_124)
.L_124:
        /*00a4*/ 	.word	0x00000008
.L_125:


//--------------------- .nv.info._Z25cosine_strategy7_templateILi16EEvPKfS1_Pfiii --------------------------
	.section	.nv.info._Z25cosine_strategy7_templateILi16EEvPKfS1_Pfiii,"",@"SHT_CUDA_INFO"
	.sectionflags	@""
	.align	4


	//----- nvinfo : EIATTR_CUDA_API_VERSION
	.align		4
        /*0000*/ 	.byte	0x04, 0x37
        /*0002*/ 	.short	(.L_127 - .L_126)
.L_126:
        /*0004*/ 	.word	0x00000082


	//----- nvinfo : EIATTR_KPARAM_INFO
	.align		4
.L_127:
        /*0008*/ 	.byte	0x04, 0x17
        /*000a*/ 	.short	(.L_129 - .L_128)
.L_128:
        /*000c*/ 	.word	0x00000000
        /*0010*/ 	.short	0x0005
        /*0012*/ 	.short	0x0020
        /*0014*/ 	.byte	0x00, 0xf0, 0x11, 0x00


	//----- nvinfo : EIATTR_KPARAM_INFO
	.align		4
.L_129:
        /*0018*/ 	.byte	0x04, 0x17
        /*001a*/ 	.short	(.L_131 - .L_130)
.L_130:
        /*001c*/ 	.word	0x00000000
        /*0020*/ 	.short	0x0004
        /*0022*/ 	.short	0x001c
        /*0024*/ 	.byte	0x00, 0xf0, 0x11, 0x00


	//----- nvinfo : EIATTR_KPARAM_INFO
	.align		4
.L_131:
        /*0028*/ 	.byte	0x04, 0x17
        /*002a*/ 	.short	(.L_133 - .L_132)
.L_132:
        /*002c*/ 	.word	0x00000000
        /*0030*/ 	.short	0x0003
        /*0032*/ 	.short	0x0018
        /*0034*/ 	.byte	0x00, 0xf0, 0x11, 0x00


	//----- nvinfo : EIATTR_KPARAM_INFO
	.align		4
.L_133:
        /*0038*/ 	.byte	0x04, 0x17
        /*003a*/ 	.short	(.L_135 - .L_134)
.L_134:
        /*003c*/ 	.word	0x00000000
        /*0040*/ 	.short	0x0002
        /*0042*/ 	.short	0x0010
        /*0044*/ 	.byte	0x00, 0xf5, 0x21, 0x00


	//----- nvinfo : EIATTR_KPARAM_INFO
	.align		4
.L_135:
        /*0048*/ 	.byte	0x04, 0x17
        /*004a*/ 	.short	(.L_137 - .L_136)
.L_136:
        /*004c*/ 	.word	0x00000000
        /*0050*/ 	.short	0x0001
        /*0052*/ 	.short	0x0008
        /*0054*/ 	.byte	0x00, 0xf5, 0x21, 0x00


	//----- nvinfo : EIATTR_KPARAM_INFO
	.align		4
.L_137:
        /*0058*/ 	.byte	0x04, 0x17
        /*005a*/ 	.short	(.L_139 - .L_138)
.L_138:
        /*005c*/ 	.word	0x00000000
        /*0060*/ 	.short	0x0000
        /*0062*/ 	.short	0x0000
        /*0064*/ 	.byte	0x00, 0xf5, 0x21, 0x00


	//----- nvinfo : EIATTR_SPARSE_MMA_MASK
	.align		4
.L_139:
        /*0068*/ 	.byte	0x03, 0x50
        /*006a*/ 	.short	0x0000


	//----- nvinfo : EIATTR_MAXREG_COUNT
	.align		4
        /*006c*/ 	.byte	0x03, 0x1b
        /*006e*/ 	.short	0x00ff


	//----- nvinfo : EIATTR_NUM_BARRIERS
	.align		4
        /*0070*/ 	.byte	0x02, 0x4c
        /*0072*/ 	.byte	0x01
	.zero		1


	//----- nvinfo : EIATTR_MERCURY_ISA_VERSION
	.align		4
        /*0074*/ 	.byte	0x03, 0x5f
        /*0076*/ 	.short	0x0101


	//----- nvinfo : EIATTR_VRC_CTA_INIT_COUNT
	.align		4
        /*0078*/ 	.byte	0x02, 0x4a
	.zero		1
	.zero		1


	//----- nvinfo : EIATTR_EXIT_INSTR_OFFSETS
	.align		4
        /*007c*/ 	.byte	0x04, 0x1c
        /*007e*/ 	.short	(.L_141 - .L_140)


	//   ....[0]....
.L_140:
        /*0080*/ 	.word	0x00000740


	//   ....[1]....
        /*0084*/ 	.word	0x00000a50


	//----- nvinfo : EIATTR_CRS_STACK_SIZE
	.align		4
.L_141:
        /*0088*/ 	.byte	0x04, 0x1e
        /*008a*/ 	.short	(.L_143 - .L_142)
.L_142:
        /*008c*/ 	.word	0x00000000


	//----- nvinfo : EIATTR_CBANK_PARAM_SIZE
	.align		4
.L_143:
        /*0090*/ 	.byte	0x03, 0x19
        /*0092*/ 	.short	0x0024


	//----- nvinfo : EIATTR_PARAM_CBANK
	.align		4
        /*0094*/ 	.byte	0x04, 0x0a
        /*0096*/ 	.short	(.L_145 - .L_144)
	.align		4
.L_144:
        /*0098*/ 	.word	index@(.nv.constant0._Z25cosine_strategy7_templateILi16EEvPKfS1_Pfiii)
        /*009c*/ 	.short	0x0380
        /*009e*/ 	.short	0x0024


	//----- nvinfo : EIATTR_SW_WAR
	.align		4
.L_145:
        /*00a0*/ 	.byte	0x04, 0x36
        /*00a2*/ 	.short	(.L_147 - .L_146)
.L_146:
        /*00a4*/ 	.word	0x00000008
.L_147:


//--------------------- .nv.info._Z25cosine_strategy7_templateILi8EEvPKfS1_Pfiii --------------------------
	.section	.nv.info._Z25cosine_strategy7_templateILi8EEvPKfS1_Pfiii,"",@"SHT_CUDA_INFO"
	.sectionflags	@""
	.align	4


	//----- nvinfo : EIATTR_CUDA_API_VERSION
	.align		4
        /*0000*/ 	.byte	0x04, 0x37
        /*0002*/ 	.short	(.L_149 - .L_148)
.L_148:
        /*0004*/ 	.word	0x00000082


	//----- nvinfo : EIATTR_KPARAM_INFO
	.align		4
.L_149:
        /*0008*/ 	.byte	0x04, 0x17
        /*000a*/ 	.short	(.L_151 - .L_150)
.L_150:
        /*000c*/ 	.word	0x00000000
        /*0010*/ 	.short	0x0005
        /*0012*/ 	.short	0x0020
        /*0014*/ 	.byte	0x00, 0xf0, 0x11, 0x00


	//----- nvinfo : EIATTR_KPARAM_INFO
	.align		4
.L_151:
        /*0018*/ 	.byte	0x04, 0x17
        /*001a*/ 	.short	(.L_153 - .L_152)
.L_152:
        /*001c*/ 	.word	0x00000000
        /*0020*/ 	.short	0x0004
        /*0022*/ 	.short	0x001c
        /*0024*/ 	.byte	0x00, 0xf0, 0x11, 0x00


	//----- nvinfo : EIATTR_KPARAM_INFO
	.align		4
.L_153:
        /*0028*/ 	.byte	0x04, 0x17
        /*002a*/ 	.short	(.L_155 - .L_154)
.L_154:
        /*002c*/ 	.word	0x00000000
        /*0030*/ 	.short	0x0003
        /*0032*/ 	.short	0x0018
        /*0034*/ 	.byte	0x00, 0xf0, 0x11, 0x00


	//----- nvinfo : EIATTR_KPARAM_INFO
	.align		4
.L_155:
        /*0038*/ 	.byte	0x04, 0x17
        /*003a*/ 	.short	(.L_157 - .L_156)
.L_156:
        /*003c*/ 	.word	0x00000000
        /*0040*/ 	.short	0x0002
        /*0042*/ 	.short	0x0010
        /*0044*/ 	.byte	0x00, 0xf5, 0x21, 0x00


	//----- nvinfo : EIATTR_KPARAM_INFO
	.align		4
.L_157:
        /*0048*/ 	.byte	0x04, 0x17
        /*004a*/ 	.short	(.L_159 - .L_158)
.L_158:
        /*004c*/ 	.word	0x00000000
        /*0050*/ 	.short	0x0001
        /*0052*/ 	.short	0x0008
        /*0054*/ 	.byte	0x00, 0xf5, 0x21, 0x00


	//----- nvinfo : EIATTR_KPARAM_INFO
	.align		4
.L_159:
        /*0058*/ 	.byte	0x04, 0x17
        /*005a*/ 	.short	(.L_161 - .L_160)
.L_160:
        /*005c*/ 	.word	0x00000000
        /*0060*/ 	.short	0x0000
        /*0062*/ 	.short	0x0000
        /*0064*/ 	.byte	0x00, 0xf5, 0x21, 0x00


	//----- nvinfo : EIATTR_SPARSE_MMA_MASK
	.align		4
.L_161:
        /*0068*/ 	.byte	0x03, 0x50
        /*006a*/ 	.short	0x0000


	//----- nvinfo : EIATTR_MAXREG_COUNT
	.align		4
        /*006c*/ 	.byte	0x03, 0x1b
        /*006e*/ 	.short	0x00ff


	//----- nvinfo : EIATTR_NUM_BARRIERS
	.align		4
        /*0070*/ 	.byte	0x02, 0x4c
        /*0072*/ 	.byte	0x01
	.zero		1


	//----- nvinfo : EIATTR_MERCURY_ISA_VERSION
	.align		4
        /*0074*/ 	.byte	0x03, 0x5f
        /*0076*/ 	.short	0x0101


	//----- nvinfo : EIATTR_VRC_CTA_INIT_COUNT
	.align		4
        /*0078*/ 	.byte	0x02, 0x4a
	.zero		1
	.zero		1


	//----- nvinfo : EIATTR_EXIT_INSTR_OFFSETS
	.align		4
        /*007c*/ 	.byte	0x04, 0x1c
        /*007e*/ 	.short	(.L_163 - .L_162)


	//   ....[0]....
.L_162:
        /*0080*/ 	.word	0x00000bc0


	//   ....[1]....
        /*0084*/ 	.word	0x00000ed0


	//----- nvinfo : EIATTR_CRS_STACK_SIZE
	.align		4
.L_163:
        /*0088*/ 	.byte	0x04, 0x1e
        /*008a*/ 	.short	(.L_165 - .L_164)
.L_164:
        /*008c*/ 	.word	0x00000000


	//----- nvinfo : EIATTR_CBANK_PARAM_SIZE
	.align		4
.L_165:
        /*0090*/ 	.byte	0x03, 0x19
        /*0092*/ 	.short	0x0024


	//----- nvinfo : EIATTR_PARAM_CBANK
	.align		4
        /*0094*/ 	.byte	0x04, 0x0a
        /*0096*/ 	.short	(.L_167 - .L_166)
	.align		4
.L_166:
        /*0098*/ 	.word	index@(.nv.constant0._Z25cosine_strategy7_templateILi8EEvPKfS1_Pfiii)
        /*009c*/ 	.short	0x0380
        /*009e*/ 	.short	0x0024


	//----- nvinfo : EIATTR_SW_WAR
	.align		4
.L_167:
        /*00a0*/ 	.byte	0x04, 0x36
        /*00a2*/ 	.short	(.L_169 - .L_168)
.L_168:
        /*00a4*/ 	.word	0x00000008
.L_169:


//--------------------- .nv.info._Z25cosine_strategy7_templateILi4EEvPKfS1_Pfiii --------------------------
	.section	.nv.info._Z25cosine_strategy7_templateILi4EEvPKfS1_Pfiii,"",@"SHT_CUDA_INFO"
	.sectionflags	@""
	.align	4


	//----- nvinfo : EIATTR_CUDA_API_VERSION
	.align		4
        /*0000*/ 	.byte	0x04, 0x37
        /*0002*/ 	.short	(.L_171 - .L_170)
.L_170:
        /*0004*/ 	.word	0x00000082


	//----- nvinfo : EIATTR_KPARAM_INFO
	.align		4
.L_171:
        /*0008*/ 	.byte	0x04, 0x17
        /*000a*/ 	.short	(.L_173 - .L_172)
.L_172:
        /*000c*/ 	.word	0x00000000
        /*0010*/ 	.short	0x0005
        /*0012*/ 	.short	0x0020
        /*0014*/ 	.byte	0x00, 0xf0, 0x11, 0x00


	//----- nvinfo : EIATTR_KPARAM_INFO
	.align		4
.L_173:
        /*0018*/ 	.byte	0x04, 0x17
        /*001a*/ 	.short	(.L_175 - .L_174)
.L_174:
        /*001c*/ 	.word	0x00000000
        /*0020*/ 	.short	0x0004
        /*0022*/ 	.short	0x001c
        /*0024*/ 	.byte	0x00, 0xf0, 0x11, 0x00


	//----- nvinfo : EIATTR_KPARAM_INFO
	.align		4
.L_175:
        /*0028*/ 	.byte	0x04, 0x17
        /*002a*/ 	.short	(.L_177 - .L_176)
.L_176:
        /*002c*/ 	.word	0x00000000
        /*0030*/ 	.short	0x0003
        /*0032*/ 	.short	0x0018
        /*0034*/ 	.byte	0x00, 0xf0, 0x11, 0x00


	//----- nvinfo : EIATTR_KPARAM_INFO
	.align		4
.L_177:
        /*0038*/ 	.byte	0x04, 0x17
        /*003a*/ 	.short	(.L_179 - .L_178)
.L_178:
        /*003c*/ 	.word	0x00000000
        /*0040*/ 	.short	0x0002
        /*0042*/ 	.short	0x0010
        /*0044*/ 	.byte	0x00, 0xf5, 0x21, 0x00


	//----- nvinfo : EIATTR_KPARAM_INFO
	.align		4
.L_179:
        /*0048*/ 	.byte	0x04, 0x17
        /*004a*/ 	.short	(.L_181 - .L_180)
.L_180:
        /*004c*/ 	.word	0x00000000
        /*0050*/ 	.short	0x0001
        /*0052*/ 	.short	0x0008
        /*0054*/ 	.byte	0x00, 0xf5, 0x21, 0x00


	//----- nvinfo : EIATTR_KPARAM_INFO
	.align		4
.L_181:
        /*0058*/ 	.byte	0x04, 0x17
        /*005a*/ 	.short	(.L_183 - .L_182)
.L_182:
        /*005c*/ 	.word	0x00000000
        /*0060*/ 	.short	0x0000
        /*0062*/ 	.short	0x0000
        /*0064*/ 	.byte	0x00, 0xf5, 0x21, 0x00


	//----- nvinfo : EIATTR_SPARSE_MMA_MASK
	.align		4
.L_183:
        /*0068*/ 	.byte	0x03, 0x50
        /*006a*/ 	.short	0x0000


	//----- nvinfo : EIATTR_MAXREG_COUNT
	.align		4
        /*006c*/ 	.byte	0x03, 0x1b
        /*006e*/ 	.short	0x00ff


	//----- nvinfo : EIATTR_NUM_BARRIERS
	.align		4
        /*0070*/ 	.byte	0x02, 0x4c
        /*0072*/ 	.byte	0x01
	.zero		1


	//----- nvinfo : EIATTR_MERCURY_ISA_VERSION
	.align		4
        /*0074*/ 	.byte	0x03, 0x5f
        /*0076*/ 	.short	0x0101


	//----- nvinfo : EIATTR_VRC_CTA_INIT_COUNT
	.align		4
        /*0078*/ 	.byte	0x02, 0x4a
	.zero		1
	.zero		1


	//----- nvinfo : EIATTR_EXIT_INSTR_OFFSETS
	.align		4
        /*007c*/ 	.byte	0x04, 0x1c
        /*007e*/ 	.short	(.L_185 - .L_184)


	//   ....[0]....
.L_184:
        /*0080*/ 	.word	0x00000950


	//   ....[1]....
        /*0084*/ 	.word	0x00000c60


	//----- nvinfo : EIATTR_CRS_STACK_SIZE
	.align		4
.L_185:
        /*0088*/ 	.byte	0x04, 0x1e
        /*008a*/ 	.short	(.L_187 - .L_186)
.L_186:
        /*008c*/ 	.word	0x00000000


	//----- nvinfo : EIATTR_CBANK_PARAM_SIZE
	.align		4
.L_187:
        /*0090*/ 	.byte	0x03, 0x19
        /*0092*/ 	.short	0x0024


	//----- nvinfo : EIATTR_PARAM_CBANK
	.align		4
        /*0094*/ 	.byte	0x04, 0x0a
        /*0096*/ 	.short	(.L_189 - .L_188)
	.align		4
.L_188:
        /*0098*/ 	.word	index@(.nv.constant0._Z25cosine_strategy7_templateILi4EEvPKfS1_Pfiii)
        /*009c*/ 	.short	0x0380
        /*009e*/ 	.short	0x0024


	//----- nvinfo : EIATTR_SW_WAR
	.align		4
.L_189:
        /*00a0*/ 	.byte	0x04, 0x36
        /*00a2*/ 	.short	(.L_191 - .L_190)
.L_190:
        /*00a4*/ 	.word	0x00000008
.L_191:


//--------------------- .nv.callgraph             --------------------------
	.section	.nv.callgraph,"",@"SHT_CUDA_CALLGRAPH"
	.align	4
	.sectionentsize	8
	.align		4
        /*0000*/ 	.word	0x00000000
	.align		4
        /*0004*/ 	.word	0xffffffff
	.align		4
        /*0008*/ 	.word	0x00000000
	.align		4
        /*000c*/ 	.word	0xfffffffe
	.align		4
        /*0010*/ 	.word	0x00000000
	.align		4
        /*0014*/ 	.word	0xfffffffd
	.align		4
        /*0018*/ 	.word	0x00000000
	.align		4
        /*001c*/ 	.word	0xfffffffc


//--------------------- .text._Z25cosine_strategy7_templateILi32EEvPKfS1_Pfiii --------------------------
	.section	.text._Z25cosine_strategy7_templateILi32EEvPKfS1_Pfiii,"ax",@progbits
	.align	128
        .global         _Z25cosine_strategy7_templateILi32EEvPKfS1_Pfiii
        .type           _Z25cosine_strategy7_templateILi32EEvPKfS1_Pfiii,@function
        .size           _Z25cosine_strategy7_templateILi32EEvPKfS1_Pfiii,(.L_x_141 - _Z25cosine_strategy7_templateILi32EEvPKfS1_Pfiii)
        .other          _Z25cosine_strategy7_templateILi32EEvPKfS1_Pfiii,@"STO_CUDA_ENTRY STV_DEFAULT"
_Z25cosine_strategy7_templateILi32EEvPKfS1_Pfiii:
.text._Z25cosine_strategy7_templateILi32EEvPKfS1_Pfiii:
[----:B------:R-:W-:Y:S01]  /*0000*/  LDC R1, c[0x0][0x37c] ;  /* 0x0000df00ff017b82 */ /* 0x000fe20000000800 */
[----:B------:R-:W0:Y:S01]  /*0010*/  S2R R26, SR_CTAID.Y ;  /* 0x00000000001a7919 */ /* 0x000e220000002600 */
[----:B------:R-:W1:Y:S01]  /*0020*/  LDCU UR10, c[0x0][0x3a0] ;  /* 0x00007400ff0a77ac */ /* 0x000e620008000800 */
[----:B------:R-:W-:Y:S01]  /*0030*/  HFMA2 R7, -RZ, RZ, 0, 0 ;  /* 0x00000000ff077431 */ /* 0x000fe200000001ff */
[----:B------:R-:W-:Y:S01]  /*0040*/  MOV R9, RZ ;  /* 0x000000ff00097202 */ /* 0x000fe20000000f00 */
[----:B------:R-:W0:Y:S01]  /*0050*/  S2R R25, SR_TID.Y ;  /* 0x0000000000197919 */ /* 0x000e220000002200 */
[----:B------:R-:W-:Y:S01]  /*0060*/  HFMA2 R27, -RZ, RZ, 0, 0 ;  /* 0x00000000ff1b7431 */ /* 0x000fe200000001ff */
[----:B------:R-:W2:Y:S01]  /*0070*/  LDCU.64 UR8, c[0x0][0x358] ;  /* 0x00006b00ff0877ac */ /* 0x000ea20008000a00 */
[----:B------:R-:W3:Y:S01]  /*0080*/  S2R R24, SR_CTAID.X ;  /* 0x0000000000187919 */ /* 0x000ee20000002500 */
[----:B------:R-:W3:Y:S01]  /*0090*/  S2R R23, SR_TID.X ;  /* 0x0000000000177919 */ /* 0x000ee20000002100 */
[----:B-1----:R-:W-:Y:S01]  /*00a0*/  UISETP.GE.AND UP0, UPT, UR10, 0x1, UPT ;  /* 0x000000010a00788c */ /* 0x002fe2000bf06270 */
[----:B0-----:R-:W-:-:S02]  /*00b0*/  LEA R26, R26, R25, 0x5 ;  /* 0x000000191a1a7211 */ /* 0x001fc400078e28ff */
[----:B---3--:R-:W-:-:S06]  /*00c0*/  LEA R24, R24, R23, 0x5 ;  /* 0x0000001718187211 */ /* 0x008fcc00078e28ff */
[----:B--2---:R-:W-:Y:S05]  /*00d0*/  BRA.U !UP0, `(.L_x_0) ;  /* 0x00000009086c7547 */ /* 0x004fea000b800000 */
[----:B------:R-:W0:Y:S01]  /*00e0*/  S2UR UR7, SR_CgaCtaId ;  /* 0x00000000000779c3 */ /* 0x000e220000008800 */
[----:B------:R-:W-:Y:S01]  /*00f0*/  UMOV UR5, 0x400 ;  /* 0x0000040000057882 */ /* 0x000fe20000000000 */
[----:B------:R-:W-:Y:S01]  /*0100*/  UIADD3 UR4, UPT, UPT, UR10, 0x1f, URZ ;  /* 0x0000001f0a047890 */ /* 0x000fe2000fffe0ff */
[----:B------:R-:W-:Y:S01]  /*0110*/  MOV R27, RZ ;  /* 0x000000ff001b7202 */ /* 0x000fe20000000f00 */
[----:B------:R-:W-:Y:S01]  /*0120*/  UIADD3 UR6, UPT, UPT, UR5, 0x1000, URZ ;  /* 0x0000100005067890 */ /* 0x000fe2000fffe0ff */
[----:B------:R-:W-:Y:S01]  /*0130*/  MOV R9, RZ ;  /* 0x000000ff00097202 */ /* 0x000fe20000000f00 */
[----:B------:R-:W-:Y:S01]  /*0140*/  USHF.R.U32.HI UR4, URZ, 0x5, UR4 ;  /* 0x00000005ff047899 */ /* 0x000fe20008011604 */
[----:B------:R-:W-:Y:S01]  /*0150*/  MOV R7, RZ ;  /* 0x000000ff00077202 */ /* 0x000fe20000000f00 */
[----:B------:R-:W-:Y:S01]  /*0160*/  IMAD R22, R24, UR10, R25 ;  /* 0x0000000a18167c24 */ /* 0x000fe2000f8e0219 */
[----:B------:R-:W1:Y:S01]  /*0170*/  LDCU UR13, c[0x0][0x3a0] ;  /* 0x00007400ff0d77ac */ /* 0x000e620008000800 */
[----:B------:R-:W-:Y:S01]  /*0180*/  IMAD R21, R26, UR10, R23 ;  /* 0x0000000a1a157c24 */ /* 0x000fe2000f8e0217 */
[----:B------:R-:W2:Y:S01]  /*0190*/  LDCU UR12, c[0x0][0x39c] ;  /* 0x00007380ff0c77ac */ /* 0x000ea20008000800 */
[----:B------:R-:W3:Y:S01]  /*01a0*/  LDCU UR11, c[0x0][0x398] ;  /* 0x00007300ff0b77ac */ /* 0x000ee20008000800 */
[----:B------:R-:W-:-:S02]  /*01b0*/  UIADD3 UR4, UPT, UPT, -UR4, URZ, URZ ;  /* 0x000000ff04047290 */ /* 0x000fc4000fffe1ff */
[----:B0-----:R-:W-:Y:S02]  /*01c0*/  ULEA UR5, UR7, UR5, 0x18 ;  /* 0x0000000507057291 */ /* 0x001fe4000f8ec0ff */
[----:B------:R-:W-:-:S04]  /*01d0*/  ULEA UR6, UR7, UR6, 0x18 ;  /* 0x0000000607067291 */ /* 0x000fc8000f8ec0ff */
[----:B------:R-:W-:Y:S02]  /*01e0*/  LEA R20, R25, UR5, 0x7 ;  /* 0x0000000519147c11 */ /* 0x000fe4000f8e38ff */
[C---:B------:R-:W-:Y:S02]  /*01f0*/  LEA R0, R23.reuse, UR6, 0x7 ;  /* 0x0000000617007c11 */ /* 0x040fe4000f8e38ff */
[----:B------:R-:W-:Y:S02]  /*0200*/  LEA R3, R23, R20, 0x2 ;  /* 0x0000001417037211 */ /* 0x000fe400078e10ff */
[----:B-123--:R-:W-:-:S07]  /*0210*/  LEA R2, R25, R0, 0x2 ;  /* 0x0000000019027211 */ /* 0x00efce00078e10ff */
.L_x_1:
[----:B------:R-:W0:Y:S01]  /*0220*/  LDC.64 R10, c[0x0][0x380] ;  /* 0x0000e000ff0a7b82 */ /* 0x000e220000000a00 */
[----:B------:R-:W-:Y:S01]  /*0230*/  ISETP.GE.AND P0, PT, R23, UR13, PT ;  /* 0x0000000d17007c0c */ /* 0x000fe2000bf06270 */
[----:B------:R-:W-:Y:S01]  /*0240*/  HFMA2 R29, -RZ, RZ, 0, 0 ;  /* 0x00000000ff1d7431 */ /* 0x000fe200000001ff */
[----:B------:R-:W-:Y:S02]  /*0250*/  ISETP.GE.AND P1, PT, R25, UR13, PT ;  /* 0x0000000d19007c0c */ /* 0x000fe4000bf26270 */
[----:B------:R-:W-:Y:S02]  /*0260*/  ISETP.GE.OR P0, PT, R26, UR11, P0 ;  /* 0x0000000b1a007c0c */ /* 0x000fe40008706670 */
[----:B------:R-:W-:Y:S01]  /*0270*/  ISETP.GE.OR P1, PT, R24, UR12, P1 ;  /* 0x0000000c18007c0c */ /* 0x000fe20008f26670 */
[----:B------:R-:W1:Y:S01]  /*0280*/  LDC.64 R4, c[0x0][0x388] ;  /* 0x0000e200ff047b82 */ /* 0x000e620000000a00 */
[----:B------:R-:W-:Y:S01]  /*0290*/  MOV R8, RZ ;  /* 0x000000ff00087202 */ /* 0x000fe20000000f00 */
[----:B0-----:R-:W-:-:S08]  /*02a0*/  IMAD.WIDE R10, R21, 0x4, R10 ;  /* 0x00000004150a7825 */ /* 0x001fd000078e020a */
[----:B------:R-:W2:Y:S01]  /*02b0*/  @!P0 LDG.E.CONSTANT R8, desc[UR8][R10.64] ;  /* 0x000000080a088981 */ /* 0x000ea2000c1e9900 */
[----:B-1----:R-:W-:-:S05]  /*02c0*/  IMAD.WIDE R4, R22, 0x4, R4 ;  /* 0x0000000416047825 */ /* 0x002fca00078e0204 */
[----:B------:R-:W3:Y:S04]  /*02d0*/  @!P1 LDG.E.CONSTANT R29, desc[UR8][R4.64] ;  /* 0x00000008041d9981 */ /* 0x000ee8000c1e9900 */
[----:B--2---:R-:W-:Y:S04]  /*02e0*/  STS [R3], R8 ;  /* 0x0000000803007388 */ /* 0x004fe80000000800 */
[----:B---3--:R-:W-:Y:S01]  /*02f0*/  STS [R2], R29 ;  /* 0x0000001d02007388 */ /* 0x008fe20000000800 */
[----:B------:R-:W-:Y:S06]  /*0300*/  BAR.SYNC.DEFER_BLOCKING 0x0 ;  /* 0x0000000000007b1d */ /* 0x000fec0000010000 */
[----:B------:R-:W0:Y:S04]  /*0310*/  LDS.128 R12, [R20] ;  /* 0x00000000140c7984 */ /* 0x000e280000000c00 */
[----:B------:R-:W1:Y:S01]  /*0320*/  LDS.128 R16, [R0] ;  /* 0x0000000000107984 */ /* 0x000e620000000c00 */
[----:B0-----:R-:W-:-:S03]  /*0330*/  FFMA R6, R12, R12, R9 ;  /* 0x0000000c0c067223 */ /* 0x001fc60000000009 */
[----:B------:R-:W-:Y:S01]  /*0340*/  LDS.128 R8, [R0+0x10] ;  /* 0x0000100000087984 */ /* 0x000fe20000000c00 */
[-C--:B-1----:R-:W-:Y:S01]  /*0350*/  FFMA R12, R12, R16.reuse, R7 ;  /* 0x000000100c0c7223 */ /* 0x082fe20000000007 */
[----:B------:R-:W-:Y:S01]  /*0360*/  FFMA R16, R16, R16, R27 ;  /* 0x0000001010107223 */ /* 0x000fe2000000001b */
[C---:B------:R-:W-:Y:S02]  /*0370*/  FFMA R27, R13.reuse, R13, R6 ;  /* 0x0000000d0d1b7223 */ /* 0x040fe40000000006 */
[----:B------:R-:W0:Y:S01]  /*0380*/  LDS.128 R4, [R20+0x10] ;  /* 0x0000100014047984 */ /* 0x000e220000000c00 */
[-C--:B------:R-:W-:Y:S01]  /*0390*/  FFMA R13, R13, R17.reuse, R12 ;  /* 0x000000110d0d7223 */ /* 0x080fe2000000000c */
[C---:B------:R-:W-:Y:S01]  /*03a0*/  FFMA R12, R14.reuse, R14, R27 ;  /* 0x0000000e0e0c7223 */ /* 0x040fe2000000001b */
[----:B------:R-:W-:Y:S02]  /*03b0*/  FFMA R17, R17, R17, R16 ;  /* 0x0000001111117223 */ /* 0x000fe40000000010 */
[-C--:B------:R-:W-:Y:S01]  /*03c0*/  FFMA R14, R14, R18.reuse, R13 ;  /* 0x000000120e0e7223 */ /* 0x080fe2000000000d */
[----:B------:R-:W-:Y:S01]  /*03d0*/  FFMA R13, R15, R15, R12 ;  /* 0x0000000f0f0d7223 */ /* 0x000fe2000000000c */
[----:B------:R-:W-:-:S02]  /*03e0*/  FFMA R18, R18, R18, R17 ;  /* 0x0000001212127223 */ /* 0x000fc40000000011 */
[-C--:B------:R-:W-:Y:S02]  /*03f0*/  FFMA R15, R15, R19.reuse, R14 ;  /* 0x000000130f0f7223 */ /* 0x080fe4000000000e */
[----:B------:R-:W-:Y:S01]  /*0400*/  FFMA R19, R19, R19, R18 ;  /* 0x0000001313137223 */ /* 0x000fe20000000012 */
[C---:B0-----:R-:W-:Y:S01]  /*0410*/  FFMA R12, R4.reuse, R4, R13 ;  /* 0x00000004040c7223 */ /* 0x041fe2000000000d */
[----:B------:R-:W-:-:S03]  /*0420*/  FFMA R4, R4, R8, R15 ;  /* 0x0000000804047223 */ /* 0x000fc6000000000f */
[----:B------:R-:W-:Y:S02]  /*0430*/  FFMA R27, R5, R5, R12 ;  /* 0x00000005051b7223 */ /* 0x000fe4000000000c */
[----:B------:R-:W0:Y:S01]  /*0440*/  LDS.128 R12, [R20+0x20] ;  /* 0x00002000140c7984 */ /* 0x000e220000000c00 */
[----:B------:R-:W-:-:S03]  /*0450*/  FFMA R8, R8, R8, R19 ;  /* 0x0000000808087223 */ /* 0x000fc60000000013 */
[----:B------:R-:W1:Y:S01]  /*0460*/  LDS.128 R16, [R0+0x20] ;  /* 0x0000200000107984 */ /* 0x000e620000000c00 */
[-C--:B------:R-:W-:Y:S01]  /*0470*/  FFMA R5, R5, R9.reuse, R4 ;  /* 0x0000000905057223 */ /* 0x080fe20000000004 */
[C---:B------:R-:W-:Y:S01]  /*0480*/  FFMA R4, R6.reuse, R6, R27 ;  /* 0x0000000606047223 */ /* 0x040fe2000000001b */
[----:B------:R-:W-:Y:S02]  /*0490*/  FFMA R9, R9, R9, R8 ;  /* 0x0000000909097223 */ /* 0x000fe40000000008 */
[-C--:B------:R-:W-:Y:S01]  /*04a0*/  FFMA R6, R6, R10.reuse, R5 ;  /* 0x0000000a06067223 */ /* 0x080fe20000000005 */
[C---:B------:R-:W-:Y:S01]  /*04b0*/  FFMA R5, R7.reuse, R7, R4 ;  /* 0x0000000707057223 */ /* 0x040fe20000000004 */
[----:B------:R-:W-:Y:S02]  /*04c0*/  FFMA R10, R10, R10, R9 ;  /* 0x0000000a0a0a7223 */ /* 0x000fe40000000009 */
[-C--:B------:R-:W-:Y:S02]  /*04d0*/  FFMA R7, R7, R11.reuse, R6 ;  /* 0x0000000b07077223 */ /* 0x080fe40000000006 */
[----:B------:R-:W-:Y:S01]  /*04e0*/  FFMA R11, R11, R11, R10 ;  /* 0x0000000b0b0b7223 */ /* 0x000fe2000000000a */
[C---:B0-----:R-:W-:Y:S01]  /*04f0*/  FFMA R4, R12.reuse, R12, R5 ;  /* 0x0000000c0c047223 */ /* 0x041fe20000000005 */
[----:B-1----:R-:W-:-:S03]  /*0500*/  FFMA R12, R12, R16, R7 ;  /* 0x000000100c0c7223 */ /* 0x002fc60000000007 */
        /* <DEDUP_REMOVED lines=56> */
[C---:B------:R-:W-:Y:S01]  /*0890*/  FFMA R27, R13.reuse, R13, R4 ;  /* 0x0000000d0d1b7223 */ /* 0x040fe20000000004 */
[----:B------:R-:W-:Y:S01]  /*08a0*/  FFMA R16, R16, R16, R11 ;  /* 0x0000001010107223 */ /* 0x000fe2000000000b */
[----:B------:R-:W0:Y:S04]  /*08b0*/  LDS.128 R4, [R20+0x70] ;  /* 0x0000700014047984 */ /* 0x000e280000000c00 */
[----:B------:R-:W1:Y:S01]  /*08c0*/  LDS.128 R8, [R0+0x70] ;  /* 0x0000700000087984 */ /* 0x000e620000000c00 */
[-C--:B------:R-:W-:Y:S01]  /*08d0*/  FFMA R13, R13, R17.reuse, R12 ;  /* 0x000000110d0d7223 */ /* 0x080fe2000000000c */
[----:B------:R-:W-:Y:S01]  /*08e0*/  FFMA R17, R17, R17, R16 ;  /* 0x0000001111117223 */ /* 0x000fe20000000010 */
[C---:B------:R-:W-:Y:S02]  /*08f0*/  FFMA R12, R14.reuse, R14, R27 ;  /* 0x0000000e0e0c7223 */ /* 0x040fe4000000001b */
[-C--:B------:R-:W-:Y:S01]  /*0900*/  FFMA R14, R14, R18.reuse, R13 ;  /* 0x000000120e0e7223 */ /* 0x080fe2000000000d */
[----:B------:R-:W-:Y:S01]  /*0910*/  FFMA R18, R18, R18, R17 ;  /* 0x0000001212127223 */ /* 0x000fe20000000011 */
[----:B------:R-:W-:-:S02]  /*0920*/  FFMA R13, R15, R15, R12 ;  /* 0x0000000f0f0d7223 */ /* 0x000fc4000000000c */
[-C--:B------:R-:W-:Y:S01]  /*0930*/  FFMA R15, R15, R19.reuse, R14 ;  /* 0x000000130f0f7223 */ /* 0x080fe2000000000e */
[----:B------:R-:W-:Y:S01]  /*0940*/  FFMA R19, R19, R19, R18 ;  /* 0x0000001313137223 */ /* 0x000fe20000000012 */
[----:B------:R-:W-:-:S04]  /*0950*/  UIADD3 UR4, UPT, UPT, UR4, 0x1, URZ ;  /* 0x0000000104047890 */ /* 0x000fc8000fffe0ff */
[----:B------:R-:W-:Y:S01]  /*0960*/  UISETP.NE.AND UP0, UPT, UR4, URZ, UPT ;  /* 0x000000ff0400728c */ /* 0x000fe2000bf05270 */
[----:B------:R-:W-:Y:S02]  /*0970*/  IADD3 R25, PT, PT, R25, 0x20, RZ ;  /* 0x0000002019197810 */ /* 0x000fe40007ffe0ff */
[----:B------:R-:W-:Y:S02]  /*0980*/  IADD3 R23, PT, PT, R23, 0x20, RZ ;  /* 0x0000002017177810 */ /* 0x000fe40007ffe0ff */
[----:B------:R-:W-:Y:S02]  /*0990*/  IADD3 R21, PT, PT, R21, 0x20, RZ ;  /* 0x0000002015157810 */ /* 0x000fe40007ffe0ff */
[----:B------:R-:W-:Y:S01]  /*09a0*/  IADD3 R22, PT, PT, R22, 0x20, RZ ;  /* 0x0000002016167810 */ /* 0x000fe20007ffe0ff */
[C---:B0-----:R-:W-:Y:S01]  /*09b0*/  FFMA R12, R4.reuse, R4, R13 ;  /* 0x00000004040c7223 */ /* 0x041fe2000000000d */
[-C--:B-1----:R-:W-:Y:S01]  /*09c0*/  FFMA R4, R4, R8.reuse, R15 ;  /* 0x0000000804047223 */ /* 0x082fe2000000000f */
[----:B------:R-:W-:-:S02]  /*09d0*/  FFMA R8, R8, R8, R19 ;  /* 0x0000000808087223 */ /* 0x000fc40000000013 */
[C---:B------:R-:W-:Y:S01]  /*09e0*/  FFMA R13, R5.reuse, R5, R12 ;  /* 0x00000005050d7223 */ /* 0x040fe2000000000c */
[-C--:B------:R-:W-:Y:S01]  /*09f0*/  FFMA R5, R5, R9.reuse, R4 ;  /* 0x0000000905057223 */ /* 0x080fe20000000004 */
[----:B------:R-:W-:Y:S02]  /*0a00*/  FFMA R9, R9, R9, R8 ;  /* 0x0000000909097223 */ /* 0x000fe40000000008 */
[C---:B------:R-:W-:Y:S01]  /*0a10*/  FFMA R4, R6.reuse, R6, R13 ;  /* 0x0000000606047223 */ /* 0x040fe2000000000d */
[-C--:B------:R-:W-:Y:S01]  /*0a20*/  FFMA R6, R6, R10.reuse, R5 ;  /* 0x0000000a06067223 */ /* 0x080fe20000000005 */
[----:B------:R-:W-:Y:S02]  /*0a30*/  FFMA R10, R10, R10, R9 ;  /* 0x0000000a0a0a7223 */ /* 0x000fe40000000009 */
[C---:B------:R-:W-:Y:S01]  /*0a40*/  FFMA R9, R7.reuse, R7, R4 ;  /* 0x0000000707097223 */ /* 0x040fe20000000004 */
[-C--:B------:R-:W-:Y:S01]  /*0a50*/  FFMA R7, R7, R11.reuse, R6 ;  /* 0x0000000b07077223 */ /* 0x080fe20000000006 */
[----:B------:R-:W-:Y:S01]  /*0a60*/  FFMA R27, R11, R11, R10 ;  /* 0x0000000b0b1b7223 */ /* 0x000fe2000000000a */
[----:B------:R-:W-:Y:S06]  /*0a70*/  BAR.SYNC.DEFER_BLOCKING 0x0 ;  /* 0x0000000000007b1d */ /* 0x000fec0000010000 */
[----:B------:R-:W-:Y:S05]  /*0a80*/  BRA.U UP0, `(.L_x_1) ;  /* 0xfffffff500e47547 */ /* 0x000fea000b83ffff */
.L_x_0:
[----:B------:R-:W0:Y:S02]  /*0a90*/  LDCU.64 UR4, c[0x0][0x398] ;  /* 0x00007300ff0477ac */ /* 0x000e240008000a00 */
[----:B0-----:R-:W-:-:S04]  /*0aa0*/  ISETP.GE.AND P0, PT, R24, UR5, PT ;  /* 0x0000000518007c0c */ /* 0x001fc8000bf06270 */
[----:B------:R-:W-:-:S13]  /*0ab0*/  ISETP.GE.OR P0, PT, R26, UR4, P0 ;  /* 0x000000041a007c0c */ /* 0x000fda0008706670 */
[----:B------:R-:W-:Y:S05]  /*0ac0*/  @P0 EXIT ;  /* 0x000000000000094d */ /* 0x000fea0003800000 */
[----:B------:R-:W-:Y:S01]  /*0ad0*/  IADD3 R0, PT, PT, R9, -0xd000000, RZ ;  /* 0xf300000009007810 */ /* 0x000fe20007ffe0ff */
[----:B------:R0:W1:Y:S01]  /*0ae0*/  MUFU.RSQ R2, R9 ;  /* 0x0000000900027308 */ /* 0x0000620000001400 */
[----:B------:R-:W-:Y:S02]  /*0af0*/  BSSY.RECONVERGENT B0, `(.L_x_2) ;  /* 0x000000b000007945 */ /* 0x000fe40003800200 */
[----:B------:R-:W-:-:S13]  /*0b00*/  ISETP.GT.U32.AND P0, PT, R0, 0x727fffff, PT ;  /* 0x727fffff0000780c */ /* 0x000fda0003f04070 */
[----:B0-----:R-:W-:Y:S05]  /*0b10*/  @!P0 BRA `(.L_x_3) ;  /* 0x0000000000108947 */ /* 0x001fea0003800000 */
[----:B------:R-:W-:-:S07]  /*0b20*/  MOV R8, 0xb40 ;  /* 0x00000b4000087802 */ /* 0x000fce0000000f00 */
[----:B-1----:R-:W-:Y:S05]  /*0b30*/  CALL.REL.NOINC `($__internal_0_$__cuda_sm20_sqrt_rn_f32_slowpath) ;  /* 0x0000000000a87944 */ /* 0x002fea0003c00000 */
[----:B------:R-:W-:Y:S01]  /*0b40*/  MOV R0, R4 ;  /* 0x0000000400007202 */ /* 0x000fe20000000f00 */
[----:B------:R-:W-:Y:S06]  /*0b50*/  BRA `(.L_x_4) ;  /* 0x0000000000107947 */ /* 0x000fec0003800000 */
.L_x_3:
[C---:B-1----:R-:W-:Y:S01]  /*0b60*/  FMUL.FTZ R0, R2.reuse, R9 ;  /* 0x0000000902007220 */ /* 0x042fe20000410000 */
[----:B------:R-:W-:-:S03]  /*0b70*/  FMUL.FTZ R2, R2, 0.5 ;  /* 0x3f00000002027820 */ /* 0x000fc60000410000 */
[----:B------:R-:W-:-:S04]  /*0b80*/  FFMA R9, -R0, R0, R9 ;  /* 0x0000000000097223 */ /* 0x000fc80000000109 */
[----:B------:R-:W-:-:S07]  /*0b90*/  FFMA R0, R9, R2, R0 ;  /* 0x0000000209007223 */ /* 0x000fce0000000000 */
.L_x_4:
[----:B------:R-:W-:Y:S05]  /*0ba0*/  BSYNC.RECONVERGENT B0 ;  /* 0x0000000000007941 */ /* 0x000fea0003800200 */
.L_x_2:
[----:B------:R-:W-:Y:S01]  /*0bb0*/  IADD3 R2, PT, PT, R27, -0xd000000, RZ ;  /* 0xf30000001b027810 */ /* 0x000fe20007ffe0ff */
[----:B------:R0:W1:Y:S01]  /*0bc0*/  MUFU.RSQ R4, R27 ;  /* 0x0000001b00047308 */ /* 0x0000620000001400 */
[----:B------:R-:W-:Y:S02]  /*0bd0*/  BSSY.RECONVERGENT B0, `(.L_x_5) ;  /* 0x000000c000007945 */ /* 0x000fe40003800200 */
[----:B------:R-:W-:-:S13]  /*0be0*/  ISETP.GT.U32.AND P0, PT, R2, 0x727fffff, PT ;  /* 0x727fffff0200780c */ /* 0x000fda0003f04070 */
[----:B0-----:R-:W-:Y:S05]  /*0bf0*/  @!P0 BRA `(.L_x_6) ;  /* 0x0000000000148947 */ /* 0x001fea0003800000 */
[----:B------:R-:W-:Y:S02]  /*0c00*/  MOV R9, R27 ;  /* 0x0000001b00097202 */ /* 0x000fe40000000f00 */
[----:B------:R-:W-:-:S07]  /*0c10*/  MOV R8, 0xc30 ;  /* 0x00000c3000087802 */ /* 0x000fce0000000f00 */
[----:B-1----:R-:W-:Y:S05]  /*0c20*/  CALL.REL.NOINC `($__internal_0_$__cuda_sm20_sqrt_rn_f32_slowpath) ;  /* 0x00000000006c7944 */ /* 0x002fea0003c00000 */
[----:B------:R-:W-:Y:S01]  /*0c30*/  MOV R3, R4 ;  /* 0x0000000400037202 */ /* 0x000fe20000000f00 */
[----:B------:R-:W-:Y:S06]  /*0c40*/  BRA `(.L_x_7) ;  /* 0x0000000000107947 */ /* 0x000fec0003800000 */
.L_x_6:
[C---:B-1----:R-:W-:Y:S01]  /*0c50*/  FMUL.FTZ R2, R4.reuse, R27 ;  /* 0x0000001b04027220 */ /* 0x042fe20000410000 */
[----:B------:R-:W-:-:S03]  /*0c60*/  FMUL.FTZ R4, R4, 0.5 ;  /* 0x3f00000004047820 */ /* 0x000fc60000410000 */
[----:B------:R-:W-:-:S04]  /*0c70*/  FFMA R3, -R2, R2, R27 ;  /* 0x0000000202037223 */ /* 0x000fc8000000011b */
[----:B------:R-:W-:-:S07]  /*0c80*/  FFMA R3, R3, R4, R2 ;  /* 0x0000000403037223 */ /* 0x000fce0000000002 */
.L_x_7:
[----:B------:R-:W-:Y:S05]  /*0c90*/  BSYNC.RECONVERGENT B0 ;  /* 0x0000000000007941 */ /* 0x000fea0003800200 */
.L_x_5:
[----:B------:R-:W-:Y:S01]  /*0ca0*/  FFMA R4, R3, R0, 9.9999999600419720025e-13 ;  /* 0x2b8cbccc03047423 */ /* 0x000fe20000000000 */
[----:B------:R-:W-:Y:S03]  /*0cb0*/  BSSY.RECONVERGENT B0, `(.L_x_8) ;  /* 0x000000c000007945 */ /* 0x000fe60003800200 */
[----:B------:R-:W0:Y:S08]  /*0cc0*/  MUFU.RCP R0, R4 ;  /* 0x0000000400007308 */ /* 0x000e300000001000 */
[----:B------:R-:W1:Y:S01]  /*0cd0*/  FCHK P0, R7, R4 ;  /* 0x0000000407007302 */ /* 0x000e620000000000 */
[----:B0-----:R-:W-:-:S04]  /*0ce0*/  FFMA R3, -R4, R0, 1 ;  /* 0x3f80000004037423 */ /* 0x001fc80000000100 */
[----:B------:R-:W-:-:S04]  /*0cf0*/  FFMA R0, R0, R3, R0 ;  /* 0x0000000300007223 */ /* 0x000fc80000000000 */
[----:B------:R-:W-:-:S04]  /*0d00*/  FFMA R2, R0, R7, RZ ;  /* 0x0000000700027223 */ /* 0x000fc800000000ff */
[----:B------:R-:W-:-:S04]  /*0d10*/  FFMA R3, -R4, R2, R7 ;  /* 0x0000000204037223 */ /* 0x000fc80000000107 */
[----:B------:R-:W-:Y:S01]  /*0d20*/  FFMA R5, R0, R3, R2 ;  /* 0x0000000300057223 */ /* 0x000fe20000000002 */
[----:B-1----:R-:W-:Y:S06]  /*0d30*/  @!P0 BRA `(.L_x_9) ;  /* 0x00000000000c8947 */ /* 0x002fec0003800000 */
[----:B------:R-:W-:-:S07]  /*0d40*/  MOV R2, 0xd60 ;  /* 0x00000d6000027802 */ /* 0x000fce0000000f00 */
[----:B------:R-:W-:Y:S05]  /*0d50*/  CALL.REL.NOINC `($__internal_1_$__cuda_sm3x_div_rn_noftz_f32_slowpath) ;  /* 0x00000000007c7944 */ /* 0x000fea0003c00000 */
[----:B------:R-:W-:-:S07]  /*0d60*/  MOV R5, R0 ;  /* 0x0000000000057202 */ /* 0x000fce0000000f00 */
.L_x_9:
[----:B------:R-:W-:Y:S05]  /*0d70*/  BSYNC.RECONVERGENT B0 ;  /* 0x0000000000007941 */ /* 0x000fea0003800200 */
.L_x_8:
[----:B------:R-:W0:Y:S01]  /*0d80*/  LDC.64 R2, c[0x0][0x390] ;  /* 0x0000e400ff027b82 */ /* 0x000e220000000a00 */
[----:B------:R-:W1:Y:S02]  /*0d90*/  LDCU UR4, c[0x0][0x39c] ;  /* 0x00007380ff0477ac */ /* 0x000e640008000800 */
[----:B-1----:R-:W-:-:S04]  /*0da0*/  IMAD R7, R26, UR4, R24 ;  /* 0x000000041a077c24 */ /* 0x002fc8000f8e0218 */
[----:B0-----:R-:W-:-:S05]  /*0db0*/  IMAD.WIDE R2, R7, 0x4, R2 ;  /* 0x0000000407027825 */ /* 0x001fca00078e0202 */
[----:B------:R-:W-:Y:S01]  /*0dc0*/  STG.E desc[UR8][R2.64], R5 ;  /* 0x0000000502007986 */ /* 0x000fe2000c101908 */
[----:B------:R-:W-:Y:S05]  /*0dd0*/  EXIT ;  /* 0x000000000000794d */ /* 0x000fea0003800000 */
        .weak           $__internal_0_$__cuda_sm20_sqrt_rn_f32_slowpath
        .type           $__internal_0_$__cuda_sm20_sqrt_rn_f32_slowpath,@function
        .size           $__internal_0_$__cuda_sm20_sqrt_rn_f32_slowpath,($__internal_1_$__cuda_sm3x_div_rn_noftz_f32_slowpath - $__internal_0_$__cuda_sm20_sqrt_rn_f32_slowpath)
$__internal_0_$__cuda_sm20_sqrt_rn_f32_slowpath:
[----:B------:R-:W-:-:S13]  /*0de0*/  LOP3.LUT P0, RZ, R9, 0x7fffffff, RZ, 0xc0, !PT ;  /* 0x7fffffff09ff7812 */ /* 0x000fda000780c0ff */
[----:B------:R-:W-:Y:S01]  /*0df0*/  @!P0 MOV R2, R9 ;  /* 0x0000000900028202 */ /* 0x000fe20000000f00 */
[----:B------:R-:W-:Y:S06]  /*0e00*/  @!P0 BRA `(.L_x_10) ;  /* 0x0000000000408947 */ /* 0x000fec0003800000 */
[----:B------:R-:W-:-:S13]  /*0e10*/  FSETP.GEU.FTZ.AND P0, PT, R9, RZ, PT ;  /* 0x000000ff0900720b */ /* 0x000fda0003f1e000 */
[----:B------:R-:W-:Y:S01]  /*0e20*/  @!P0 MOV R2, 0x7fffffff ;  /* 0x7fffffff00028802 */ /* 0x000fe20000000f00 */
[----:B------:R-:W-:Y:S06]  /*0e30*/  @!P0 BRA `(.L_x_10) ;  /* 0x0000000000348947 */ /* 0x000fec0003800000 */
[----:B------:R-:W-:-:S13]  /*0e40*/  FSETP.GTU.FTZ.AND P0, PT, |R9|, +INF , PT ;  /* 0x7f8000000900780b */ /* 0x000fda0003f1c200 */
[----:B------:R-:W-:Y:S01]  /*0e50*/  @P0 FADD.FTZ R2, R9, 1 ;  /* 0x3f80000009020421 */ /* 0x000fe20000010000 */
[----:B------:R-:W-:Y:S06]  /*0e60*/  @P0 BRA `(.L_x_10) ;  /* 0x0000000000280947 */ /* 0x000fec0003800000 */
[----:B------:R-:W-:-:S13]  /*0e70*/  FSETP.NEU.FTZ.AND P0, PT, |R9|, +INF , PT ;  /* 0x7f8000000900780b */ /* 0x000fda0003f1d200 */
[----:B------:R-:W-:-:S04]  /*0e80*/  @P0 FFMA R3, R9, 1.84467440737095516160e+19, RZ ;  /* 0x5f80000009030823 */ /* 0x000fc800000000ff */
[----:B------:R-:W0:Y:S02]  /*0e90*/  @P0 MUFU.RSQ R2, R3 ;  /* 0x0000000300020308 */ /* 0x000e240000001400 */
[----:B0-----:R-:W-:Y:S01]  /*0ea0*/  @P0 FMUL.FTZ R4, R3, R2 ;  /* 0x0000000203040220 */ /* 0x001fe20000410000 */
[----:B------:R-:W-:Y:S01]  /*0eb0*/  @P0 FMUL.FTZ R6, R2, 0.5 ;  /* 0x3f00000002060820 */ /* 0x000fe20000410000 */
[----:B------:R-:W-:Y:S02]  /*0ec0*/  @!P0 MOV R2, R9 ;  /* 0x0000000900028202 */ /* 0x000fe40000000f00 */
[----:B------:R-:W-:-:S04]  /*0ed0*/  @P0 FADD.FTZ R5, -R4, -RZ ;  /* 0x800000ff04050221 */ /* 0x000fc80000010100 */
[----:B------:R-:W-:-:S04]  /*0ee0*/  @P0 FFMA R5, R4, R5, R3 ;  /* 0x0000000504050223 */ /* 0x000fc80000000003 */
[----:B------:R-:W-:-:S04]  /*0ef0*/  @P0 FFMA R5, R5, R6, R4 ;  /* 0x0000000605050223 */ /* 0x000fc80000000004 */
[----:B------:R-:W-:-:S07]  /*0f00*/  @P0 FMUL.FTZ R2, R5, 2.3283064365386962891e-10 ;  /* 0x2f80000005020820 */ /* 0x000fce0000410000 */
.L_x_10:
[----:B------:R-:W-:Y:S01]  /*0f10*/  HFMA2 R3, -RZ, RZ, 0, 0 ;  /* 0x00000000ff037431 */ /* 0x000fe200000001ff */
[----:B------:R-:W-:Y:S02]  /*0f20*/  MOV R4, R2 ;  /* 0x0000000200047202 */ /* 0x000fe40000000f00 */
[----:B------:R-:W-:-:S04]  /*0f30*/  MOV R2, R8 ;  /* 0x0000000800027202 */ /* 0x000fc80000000f00 */
[----:B------:R-:W-:Y:S05]  /*0f40*/  RET.REL.NODEC R2 `(_Z25cosine_strategy7_templateILi32EEvPKfS1_Pfiii) ;  /* 0xfffffff0022c7950 */ /* 0x000fea0003c3ffff */
        .weak           $__internal_1_$__cuda_sm3x_div_rn_noftz_f32_slowpath
        .type           $__internal_1_$__cuda_sm3x_div_rn_noftz_f32_slowpath,@function
        .size           $__internal_1_$__cuda_sm3x_div_rn_noftz_f32_slowpath,(.L_x_141 - $__internal_1_$__cuda_sm3x_div_rn_noftz_f32_slowpath)
$__internal_1_$__cuda_sm3x_div_rn_noftz_f32_slowpath:
[----:B------:R-:W-:Y:S01]  /*0f50*/  SHF.R.U32.HI R3, RZ, 0x17, R4 ;  /* 0x00000017ff037819 */ /* 0x000fe20000011604 */
[----:B------:R-:W-:Y:S01]  /*0f60*/  BSSY.RECONVERGENT B1, `(.L_x_11) ;  /* 0x0000063000017945 */ /* 0x000fe20003800200 */
[----:B------:R-:W-:Y:S02]  /*0f70*/  SHF.R.U32.HI R0, RZ, 0x17, R7 ;  /* 0x00000017ff007819 */ /* 0x000fe40000011607 */
[----:B------:R-:W-:Y:S02]  /*0f80*/  LOP3.LUT R13, R3, 0xff, RZ, 0xc0, !PT ;  /* 0x000000ff030d7812 */ /* 0x000fe400078ec0ff */
[----:B------:R-:W-:Y:S02]  /*0f90*/  LOP3.LUT R8, R0, 0xff, RZ, 0xc0, !PT ;  /* 0x000000ff00087812 */ /* 0x000fe400078ec0ff */
[----:B------:R-:W-:Y:S02]  /*0fa0*/  IADD3 R6, PT, PT, R13, -0x1, RZ ;  /* 0xffffffff0d067810 */ /* 0x000fe40007ffe0ff */
[----:B------:R-:W-:-:S02]  /*0fb0*/  IADD3 R5, PT, PT, R8, -0x1, RZ ;  /* 0xffffffff08057810 */ /* 0x000fc40007ffe0ff */
[----:B------:R-:W-:-:S04]  /*0fc0*/  ISETP.GT.U32.AND P0, PT, R6, 0xfd, PT ;  /* 0x000000fd0600780c */ /* 0x000fc80003f04070 */
[----:B------:R-:W-:-:S13]  /*0fd0*/  ISETP.GT.U32.OR P0, PT, R5, 0xfd, P0 ;  /* 0x000000fd0500780c */ /* 0x000fda0000704470 */
[----:B------:R-:W-:Y:S01]  /*0fe0*/  @!P0 MOV R3, RZ ;  /* 0x000000ff00038202 */ /* 0x000fe20000000f00 */
[----:B------:R-:W-:Y:S06]  /*0ff0*/  @!P0 BRA `(.L_x_12) ;  /* 0x0000000000608947 */ /* 0x000fec0003800000 */
[----:B------:R-:W-:Y:S02]  /*1000*/  FSETP.GTU.FTZ.AND P0, PT, |R7|, +INF , PT ;  /* 0x7f8000000700780b */ /* 0x000fe40003f1c200 */
[----:B------:R-:W-:Y:S02]  /*1010*/  FSETP.GTU.FTZ.AND P1, PT, |R4|, +INF , PT ;  /* 0x7f8000000400780b */ /* 0x000fe40003f3c200 */
[----:B------:R-:W-:Y:S02]  /*1020*/  MOV R0, R4 ;  /* 0x0000000400007202 */ /* 0x000fe40000000f00 */
[----:B------:R-:W-:-:S13]  /*1030*/  PLOP3.LUT P0, PT, P0, P1, PT, 0xf8, 0x8f ;  /* 0x00000000008f781c */ /* 0x000fda0000703f70 */
[----:B------:R-:W-:Y:S05]  /*1040*/  @P0 BRA `(.L_x_13) ;  /* 0x00000004004c0947 */ /* 0x000fea0003800000 */
[----:B------:R-:W-:-:S13]  /*1050*/  LOP3.LUT P0, RZ, R4, 0x7fffffff, R7, 0xc8, !PT ;  /* 0x7fffffff04ff7812 */ /* 0x000fda000780c807 */
[----:B------:R-:W-:Y:S05]  /*1060*/  @!P0 BRA `(.L_x_14) ;  /* 0x00000004003c8947 */ /* 0x000fea0003800000 */
[C---:B------:R-:W-:Y:S02]  /*1070*/  FSETP.NEU.FTZ.AND P2, PT, |R7|.reuse, +INF , PT ;  /* 0x7f8000000700780b */ /* 0x040fe40003f5d200 */
[----:B------:R-:W-:Y:S02]  /*1080*/  FSETP.NEU.FTZ.AND P1, PT, |R0|, +INF , PT ;  /* 0x7f8000000000780b */ /* 0x000fe40003f3d200 */
[----:B------:R-:W-:-:S11]  /*1090*/  FSETP.NEU.FTZ.AND P0, PT, |R7|, +INF , PT ;  /* 0x7f8000000700780b */ /* 0x000fd60003f1d200 */
[----:B------:R-:W-:Y:S05]  /*10a0*/  @!P1 BRA !P2, `(.L_x_14) ;  /* 0x00000004002c9947 */ /* 0x000fea0005000000 */
[----:B------:R-:W-:-:S04]  /*10b0*/  LOP3.LUT P2, RZ, R7, 0x7fffffff, RZ, 0xc0, !PT ;  /* 0x7fffffff07ff7812 */ /* 0x000fc8000784c0ff */
[----:B------:R-:W-:-:S13]  /*10c0*/  PLOP3.LUT P1, PT, P1, P2, PT, 0x2f, 0xf2 ;  /* 0x0000000000f2781c */ /* 0x000fda0000f24577 */
[----:B------:R-:W-:Y:S05]  /*10d0*/  @P1 BRA `(.L_x_15) ;  /* 0x0000000400181947 */ /* 0x000fea0003800000 */
[----:B------:R-:W-:-:S04]  /*10e0*/  LOP3.LUT P1, RZ, R4, 0x7fffffff, RZ, 0xc0, !PT ;  /* 0x7fffffff04ff7812 */ /* 0x000fc8000782c0ff */
[----:B------:R-:W-:-:S13]  /*10f0*/  PLOP3.LUT P0, PT, P0, P1, PT, 0x2f, 0xf2 ;  /* 0x0000000000f2781c */ /* 0x000fda0000702577 */
[----:B------:R-:W-:Y:S05]  /*1100*/  @P0 BRA `(.L_x_16) ;  /* 0x0000000400000947 */ /* 0x000fea0003800000 */
[----:B------:R-:W-:Y:S02]  /*1110*/  ISETP.GE.AND P0, PT, R5, RZ, PT ;  /* 0x000000ff0500720c */ /* 0x000fe40003f06270 */
[----:B------:R-:W-:-:S11]  /*1120*/  ISETP.GE.AND P1, PT, R6, RZ, PT ;  /* 0x000000ff0600720c */ /* 0x000fd60003f26270 */
[----:B------:R-:W-:Y:S01]  /*1130*/  @P0 MOV R3, RZ ;  /* 0x000000ff00030202 */ /* 0x000fe20000000f00 */
[----:B------:R-:W-:Y:S01]  /*1140*/  @!P0 FFMA R7, R7, 1.84467440737095516160e+19, RZ ;  /* 0x5f80000007078823 */ /* 0x000fe200000000ff */
[----:B------:R-:W-:Y:S01]  /*1150*/  @!P0 MOV R3, 0xffffffc0 ;  /* 0xffffffc000038802 */ /* 0x000fe20000000f00 */
[----:B------:R-:W-:-:S03]  /*1160*/  @!P1 FFMA R4, R0, 1.84467440737095516160e+19, RZ ;  /* 0x5f80000000049823 */ /* 0x000fc600000000ff */
[----:B------:R-:W-:-:S07]  /*1170*/  @!P1 IADD3 R3, PT, PT, R3, 0x40, RZ ;  /* 0x0000004003039810 */ /* 0x000fce0007ffe0ff */
.L_x_12:
[----:B------:R-:W-:Y:S01]  /*1180*/  LEA R5, R13, 0xc0800000, 0x17 ;  /* 0xc08000000d057811 */ /* 0x000fe200078eb8ff */
[----:B------:R-:W-:Y:S03]  /*1190*/  BSSY.RECONVERGENT B2, `(.L_x_17) ;  /* 0x0000036000027945 */ /* 0x000fe60003800200 */
[----:B------:R-:W-:Y:S02]  /*11a0*/  IADD3 R5, PT, PT, -R5, R4, RZ ;  /* 0x0000000405057210 */ /* 0x000fe40007ffe1ff */
[----:B------:R-:W-:Y:S02]  /*11b0*/  IADD3 R4, PT, PT, R8, -0x7f, RZ ;  /* 0xffffff8108047810 */ /* 0x000fe40007ffe0ff */
[----:B------:R-:W0:Y:S01]  /*11c0*/  MUFU.RCP R6, R5 ;  /* 0x0000000500067308 */ /* 0x000e220000001000 */
[----:B------:R-:W-:Y:S02]  /*11d0*/  FADD.FTZ R9, -R5, -RZ ;  /* 0x800000ff05097221 */ /* 0x000fe40000010100 */
[----:B------:R-:W-:-:S02]  /*11e0*/  IMAD R0, R4, -0x800000, R7 ;  /* 0xff80000004007824 */ /* 0x000fc400078e0207 */
[----:B0-----:R-:W-:-:S04]  /*11f0*/  FFMA R11, R6, R9, 1 ;  /* 0x3f800000060b7423 */ /* 0x001fc80000000009 */
[----:B------:R-:W-:-:S04]  /*1200*/  FFMA R11, R6, R11, R6 ;  /* 0x0000000b060b7223 */ /* 0x000fc80000000006 */
[----:B------:R-:W-:-:S04]  /*1210*/  FFMA R6, R0, R11, RZ ;  /* 0x0000000b00067223 */ /* 0x000fc800000000ff */
[----:B------:R-:W-:-:S04]  /*1220*/  FFMA R7, R9, R6, R0 ;  /* 0x0000000609077223 */ /* 0x000fc80000000000 */
[----:B------:R-:W-:Y:S01]  /*1230*/  FFMA R8, R11, R7, R6 ;  /* 0x000000070b087223 */ /* 0x000fe20000000006 */
[----:B------:R-:W-:-:S03]  /*1240*/  IADD3 R6, PT, PT, R4, 0x7f, -R13 ;  /* 0x0000007f04067810 */ /* 0x000fc60007ffe80d */
[----:B------:R-:W-:Y:S01]  /*1250*/  FFMA R9, R9, R8, R0 ;  /* 0x0000000809097223 */ /* 0x000fe20000000000 */
[----:B------:R-:W-:-:S03]  /*1260*/  IADD3 R3, PT, PT, R6, R3, RZ ;  /* 0x0000000306037210 */ /* 0x000fc60007ffe0ff */
[----:B------:R-:W-:-:S05]  /*1270*/  FFMA R0, R11, R9, R8 ;  /* 0x000000090b007223 */ /* 0x000fca0000000008 */
[----:B------:R-:W-:-:S04]  /*1280*/  SHF.R.U32.HI R4, RZ, 0x17, R0 ;  /* 0x00000017ff047819 */ /* 0x000fc80000011600 */
[----:B------:R-:W-:-:S04]  /*1290*/  LOP3.LUT R4, R4, 0xff, RZ, 0xc0, !PT ;  /* 0x000000ff04047812 */ /* 0x000fc800078ec0ff */
[----:B------:R-:W-:-:S04]  /*12a0*/  IADD3 R7, PT, PT, R4, R3, RZ ;  /* 0x0000000304077210 */ /* 0x000fc80007ffe0ff */
[----:B------:R-:W-:-:S04]  /*12b0*/  IADD3 R4, PT, PT, R7, -0x1, RZ ;  /* 0xffffffff07047810 */ /* 0x000fc80007ffe0ff */
[----:B------:R-:W-:-:S13]  /*12c0*/  ISETP.GE.U32.AND P0, PT, R4, 0xfe, PT ;  /* 0x000000fe0400780c */ /* 0x000fda0003f06070 */
[----:B------:R-:W-:Y:S05]  /*12d0*/  @!P0 BRA `(.L_x_18) ;  /* 0x0000000000808947 */ /* 0x000fea0003800000 */
[----:B------:R-:W-:-:S13]  /*12e0*/  ISETP.GT.AND P0, PT, R7, 0xfe, PT ;  /* 0x000000fe0700780c */ /* 0x000fda0003f04270 */
[----:B------:R-:W-:Y:S05]  /*12f0*/  @P0 BRA `(.L_x_19) ;  /* 0x00000000006c0947 */ /* 0x000fea0003800000 */
[----:B------:R-:W-:-:S13]  /*1300*/  ISETP.GE.AND P0, PT, R7, 0x1, PT ;  /* 0x000000010700780c */ /* 0x000fda0003f06270 */
[----:B------:R-:W-:Y:S05]  /*1310*/  @P0 BRA `(.L_x_20) ;  /* 0x0000000000740947 */ /* 0x000fea0003800000 */
[----:B------:R-:W-:Y:S02]  /*1320*/  ISETP.GE.AND P0, PT, R7, -0x18, PT ;  /* 0xffffffe80700780c */ /* 0x000fe40003f06270 */
[----:B------:R-:W-:-:S11]  /*1330*/  LOP3.LUT R0, R0, 0x80000000, RZ, 0xc0, !PT ;  /* 0x8000000000007812 */ /* 0x000fd600078ec0ff */
[----:B------:R-:W-:Y:S05]  /*1340*/  @!P0 BRA `(.L_x_20) ;  /* 0x0000000000688947 */ /* 0x000fea0003800000 */
[-CC-:B------:R-:W-:Y:S01]  /*1350*/  FFMA.RZ R3, R11, R9.reuse, R8.reuse ;  /* 0x000000090b037223 */ /* 0x180fe2000000c008 */
[----:B------:R-:W-:Y:S01]  /*1360*/  IADD3 R6, PT, PT, R7, 0x20, RZ ;  /* 0x0000002007067810 */ /* 0x000fe20007ffe0ff */
[-CC-:B------:R-:W-:Y:S01]  /*1370*/  FFMA.RM R4, R11, R9.reuse, R8.reuse ;  /* 0x000000090b047223 */ /* 0x180fe20000004008 */
[----:B------:R-:W-:Y:S02]  /*1380*/  ISETP.NE.AND P2, PT, R7, RZ, PT ;  /* 0x000000ff0700720c */ /* 0x000fe40003f45270 */
[----:B------:R-:W-:Y:S01]  /*1390*/  LOP3.LUT R5, R3, 0x7fffff, RZ, 0xc0, !PT ;  /* 0x007fffff03057812 */ /* 0x000fe200078ec0ff */
[----:B------:R-:W-:Y:S01]  /*13a0*/  FFMA.RP R3, R11, R9, R8 ;  /* 0x000000090b037223 */ /* 0x000fe20000008008 */
[----:B------:R-:W-:Y:S02]  /*13b0*/  ISETP.NE.AND P1, PT, R7, RZ, PT ;  /* 0x000000ff0700720c */ /* 0x000fe40003f25270 */
[----:B------:R-:W-:Y:S02]  /*13c0*/  LOP3.LUT R5, R5, 0x800000, RZ, 0xfc, !PT ;  /* 0x0080000005057812 */ /* 0x000fe400078efcff */
[----:B------:R-:W-:-:S02]  /*13d0*/  IADD3 R7, PT, PT, -R7, RZ, RZ ;  /* 0x000000ff07077210 */ /* 0x000fc40007ffe1ff */
[----:B------:R-:W-:Y:S02]  /*13e0*/  SHF.L.U32 R6, R5, R6, RZ ;  /* 0x0000000605067219 */ /* 0x000fe400000006ff */
[----:B------:R-:W-:Y:S02]  /*13f0*/  FSETP.NEU.FTZ.AND P0, PT, R3, R4, PT ;  /* 0x000000040300720b */ /* 0x000fe40003f1d000 */
[----:B------:R-:W-:Y:S02]  /*1400*/  SEL R4, R7, RZ, P2 ;  /* 0x000000ff07047207 */ /* 0x000fe40001000000 */
[----:B------:R-:W-:Y:S02]  /*1410*/  ISETP.NE.AND P1, PT, R6, RZ, P1 ;  /* 0x000000ff0600720c */ /* 0x000fe40000f25270 */
[----:B------:R-:W-:Y:S02]  /*1420*/  SHF.R.U32.HI R4, RZ, R4, R5 ;  /* 0x00000004ff047219 */ /* 0x000fe40000011605 */
[----:B------:R-:W-:-:S02]  /*1430*/  PLOP3.LUT P0, PT, P0, P1, PT, 0xf8, 0x8f ;  /* 0x00000000008f781c */ /* 0x000fc40000703f70 */
[----:B------:R-:W-:Y:S02]  /*1440*/  SHF.R.U32.HI R6, RZ, 0x1, R4 ;  /* 0x00000001ff067819 */ /* 0x000fe40000011604 */
[----:B------:R-:W-:-:S04]  /*1450*/  SEL R3, RZ, 0x1, !P0 ;  /* 0x00000001ff037807 */ /* 0x000fc80004000000 */
[----:B------:R-:W-:-:S04]  /*1460*/  LOP3.LUT R3, R3, 0x1, R6, 0xf8, !PT ;  /* 0x0000000103037812 */ /* 0x000fc800078ef806 */
[----:B------:R-:W-:-:S04]  /*1470*/  LOP3.LUT R3, R3, R4, RZ, 0xc0, !PT ;  /* 0x0000000403037212 */ /* 0x000fc800078ec0ff */
[----:B------:R-:W-:-:S04]  /*1480*/  IADD3 R3, PT, PT, R6, R3, RZ ;  /* 0x0000000306037210 */ /* 0x000fc80007ffe0ff */
[----:B------:R-:W-:Y:S01]  /*1490*/  LOP3.LUT R0, R3, R0, RZ, 0xfc, !PT ;  /* 0x0000000003007212 */ /* 0x000fe200078efcff */
[----:B------:R-:W-:Y:S06]  /*14a0*/  BRA `(.L_x_20) ;  /* 0x0000000000107947 */ /* 0x000fec0003800000 */
.L_x_19:
[----:B------:R-:W-:-:S04]  /*14b0*/  LOP3.LUT R0, R0, 0x80000000, RZ, 0xc0, !PT ;  /* 0x8000000000007812 */ /* 0x000fc800078ec0ff */
[----:B------:R-:W-:Y:S01]  /*14c0*/  LOP3.LUT R0, R0, 0x7f800000, RZ, 0xfc, !PT ;  /* 0x7f80000000007812 */ /* 0x000fe200078efcff */
[----:B------:R-:W-:Y:S06]  /*14d0*/  BRA `(.L_x_20) ;  /* 0x0000000000047947 */ /* 0x000fec0003800000 */
.L_x_18:
[----:B------:R-:W-:-:S07]  /*14e0*/  LEA R0, R3, R0, 0x17 ;  /* 0x0000000003007211 */ /* 0x000fce00078eb8ff */
.L_x_20:
[----:B------:R-:W-:Y:S05]  /*14f0*/  BSYNC.RECONVERGENT B2 ;  /* 0x0000000000027941 */ /* 0x000fea0003800200 */
.L_x_17:
[----:B------:R-:W-:Y:S05]  /*1500*/  BRA `(.L_x_21) ;  /* 0x0000000000207947 */ /* 0x000fea0003800000 */
.L_x_16:
[----:B------:R-:W-:-:S04]  /*1510*/  LOP3.LUT R0, R4, 0x80000000, R7, 0x48, !PT ;  /* 0x8000000004007812 */ /* 0x000fc800078e4807 */
[----:B------:R-:W-:Y:S01]  /*1520*/  LOP3.LUT R0, R0, 0x7f800000, RZ, 0xfc, !PT ;  /* 0x7f80000000007812 */ /* 0x000fe200078efcff */
[----:B------:R-:W-:Y:S06]  /*1530*/  BRA `(.L_x_21) ;  /* 0x0000000000147947 */ /* 0x000fec0003800000 */
.L_x_15:
[----:B------:R-:W-:Y:S01]  /*1540*/  LOP3.LUT R0, R4, 0x80000000, R7, 0x48, !PT ;  /* 0x8000000004007812 */ /* 0x000fe200078e4807 */
[----:B------:R-:W-:Y:S06]  /*1550*/  BRA `(.L_x_21) ;  /* 0x00000000000c7947 */ /* 0x000fec0003800000 */
.L_x_14:
[----:B------:R-:W0:Y:S01]  /*1560*/  MUFU.RSQ R0, -QNAN ;  /* 0xffc0000000007908 */ /* 0x000e220000001400 */
[----:B------:R-:W-:Y:S05]  /*1570*/  BRA `(.L_x_21) ;  /* 0x0000000000047947 */ /* 0x000fea0003800000 */
.L_x_13:
[----:B------:R-:W-:-:S07]  /*1580*/  FADD.FTZ R0, R7, R0 ;  /* 0x0000000007007221 */ /* 0x000fce0000010000 */
.L_x_21:
[----:B------:R-:W-:Y:S05]  /*1590*/  BSYNC.RECONVERGENT B1 ;  /* 0x0000000000017941 */ /* 0x000fea0003800200 */
.L_x_11:
[----:B------:R-:W-:-:S04]  /*15a0*/  HFMA2 R3, -RZ, RZ, 0, 0 ;  /* 0x00000000ff037431 */ /* 0x000fc800000001ff */
[----:B0-----:R-:W-:Y:S05]  /*15b0*/  RET.REL.NODEC R2 `(_Z25cosine_strategy7_templateILi32EEvPKfS1_Pfiii) ;  /* 0xffffffe802907950 */ /* 0x001fea0003c3ffff */
.L_x_22:
[----:B------:R-:W-:-:S00]  /*15c0*/  BRA `(.L_x_22) ;  /* 0xfffffffc00fc7947 */ /* 0x000fc0000383ffff */
[----:B------:R-:W-:-:S00]  /*15d0*/  NOP ;  /* 0x0000000000007918 */ /* 0x000fc00000000000 */
        /* <DEDUP_REMOVED lines=10> */
.L_x_141:


//--------------------- .text._Z25cosine_strategy7_templateILi31EEvPKfS1_Pfiii --------------------------
	.section	.text._Z25cosine_strategy7_templateILi31EEvPKfS1_Pfiii,"ax",@progbits
	.align	128
        .global         _Z25cosine_strategy7_templateILi31EEvPKfS1_Pfiii
        .type           _Z25cosine_strategy7_templateILi31EEvPKfS1_Pfiii,@function
        .size           _Z25cosine_strategy7_templateILi31EEvPKfS1_Pfiii,(.L_x_143 - _Z25cosine_strategy7_templateILi31EEvPKfS1_Pfiii)
        .other          _Z25cosine_strategy7_templateILi31EEvPKfS1_Pfiii,@"STO_CUDA_ENTRY STV_DEFAULT"
_Z25cosine_strategy7_templateILi31EEvPKfS1_Pfiii:
.text._Z25cosine_strategy7_templateILi31EEvPKfS1_Pfiii:
[----:B------:R-:W-:Y:S01]  /*0000*/  LDC R1, c[0x0][0x37c] ;  /* 0x0000df00ff017b82 */ /* 0x000fe20000000800 */
[----:B------:R-:W0:Y:S01]  /*0010*/  S2R R10, SR_CTAID.Y ;  /* 0x00000000000a7919 */ /* 0x000e220000002600 */
[----:B------:R-:W1:Y:S01]  /*0020*/  LDCU UR7, c[0x0][0x3a0] ;  /* 0x00007400ff0777ac */ /* 0x000e620008000800 */
[----:B------:R-:W-:Y:S01]  /*0030*/  HFMA2 R19, -RZ, RZ, 0, 0 ;  /* 0x00000000ff137431 */ /* 0x000fe200000001ff */
[----:B------:R-:W-:Y:S01]  /*0040*/  CS2R R20, SRZ ;  /* 0x0000000000147805 */ /* 0x000fe2000001ff00 */
[----:B------:R-:W0:Y:S01]  /*0050*/  S2R R16, SR_TID.Y ;  /* 0x0000000000107919 */ /* 0x000e220000002200 */
[----:B------:R-:W2:Y:S01]  /*0060*/  LDCU.64 UR8, c[0x0][0x358] ;  /* 0x00006b00ff0877ac */ /* 0x000ea20008000a00 */
[----:B------:R-:W3:Y:S01]  /*0070*/  S2R R11, SR_CTAID.X ;  /* 0x00000000000b7919 */ /* 0x000ee20000002500 */
[----:B------:R-:W3:Y:S01]  /*0080*/  S2R R17, SR_TID.X ;  /* 0x0000000000117919 */ /* 0x000ee20000002100 */
[----:B-1----:R-:W-:Y:S01]  /*0090*/  UISETP.GE.AND UP0, UPT, UR7, 0x1, UPT ;  /* 0x000000010700788c */ /* 0x002fe2000bf06270 */
[----:B0-----:R-:W-:-:S02]  /*00a0*/  IMAD R10, R10, 0x1f, R16 ;  /* 0x0000001f0a0a7824 */ /* 0x001fc400078e0210 */
[----:B---3--:R-:W-:-:S06]  /*00b0*/  IMAD R11, R11, 0x1f, R17 ;  /* 0x0000001f0b0b7824 */ /* 0x008fcc00078e0211 */
[----:B--2---:R-:W-:Y:S05]  /*00c0*/  BRA.U !UP0, `(.L_x_23) ;  /* 0x0000000d081c7547 */ /* 0x004fea000b800000 */
[----:B------:R-:W0:Y:S01]  /*00d0*/  S2R R9, SR_CgaCtaId ;  /* 0x0000000000097919 */ /* 0x000e220000008800 */
[----:B------:R-:W1:Y:S01]  /*00e0*/  LDC.64 R2, c[0x0][0x380] ;  /* 0x0000e000ff027b82 */ /* 0x000e620000000a00 */
[----:B------:R-:W-:Y:S01]  /*00f0*/  MOV R0, 0x400 ;  /* 0x0000040000007802 */ /* 0x000fe20000000f00 */
[----:B------:R-:W-:Y:S01]  /*0100*/  UIADD3 UR6, UPT, UPT, UR7, 0x1e, URZ ;  /* 0x0000001e07067890 */ /* 0x000fe2000fffe0ff */
[----:B------:R-:W-:Y:S02]  /*0110*/  MOV R19, RZ ;  /* 0x000000ff00137202 */ /* 0x000fe40000000f00 */
[----:B------:R-:W-:Y:S02]  /*0120*/  CS2R R20, SRZ ;  /* 0x0000000000147805 */ /* 0x000fe4000001ff00 */
[----:B------:R-:W-:Y:S01]  /*0130*/  IADD3 R6, PT, PT, R0, 0xf04, RZ ;  /* 0x00000f0400067810 */ /* 0x000fe20007ffe0ff */
[----:B------:R-:W-:Y:S01]  /*0140*/  UIMAD.WIDE.U32 UR4, UR6, 0x8421085, URZ ;  /* 0x08421085060478a5 */ /* 0x000fe2000f8e00ff */
[----:B------:R-:W-:Y:S01]  /*0150*/  IMAD R13, R11, UR7, R16 ;  /* 0x000000070b0d7c24 */ /* 0x000fe2000f8e0210 */
[----:B------:R-:W2:Y:S01]  /*0160*/  LDC.64 R4, c[0x0][0x388] ;  /* 0x0000e200ff047b82 */ /* 0x000ea20000000a00 */
[----:B------:R-:W-:Y:S01]  /*0170*/  IMAD R15, R10, UR7, R17 ;  /* 0x000000070a0f7c24 */ /* 0x000fe2000f8e0211 */
[----:B------:R-:W-:Y:S01]  /*0180*/  UIADD3 UR6, UPT, UPT, UR6, -UR5, URZ ;  /* 0x8000000506067290 */ /* 0x000fe2000fffe0ff */
[----:B------:R-:W3:Y:S03]  /*0190*/  LDCU UR11, c[0x0][0x3a0] ;  /* 0x00007400ff0b77ac */ /* 0x000ee60008000800 */
[----:B------:R-:W-:Y:S01]  /*01a0*/  ULEA.HI UR6, UR6, UR5, URZ, 0x1f ;  /* 0x0000000506067291 */ /* 0x000fe2000f8ff8ff */
[----:B------:R-:W4:Y:S03]  /*01b0*/  LDCU UR10, c[0x0][0x39c] ;  /* 0x00007380ff0a77ac */ /* 0x000f260008000800 */
[----:B------:R-:W-:Y:S01]  /*01c0*/  USHF.R.U32.HI UR6, URZ, 0x4, UR6 ;  /* 0x00000004ff067899 */ /* 0x000fe20008011606 */
[----:B------:R-:W1:Y:S03]  /*01d0*/  LDCU UR4, c[0x0][0x398] ;  /* 0x00007300ff0477ac */ /* 0x000e660008000800 */
[----:B------:R-:W-:Y:S01]  /*01e0*/  UIADD3 UR6, UPT, UPT, -UR6, URZ, URZ ;  /* 0x000000ff06067290 */ /* 0x000fe2000fffe1ff */
[----:B0-----:R-:W-:-:S02]  /*01f0*/  LEA R7, R9, R0, 0x18 ;  /* 0x0000000009077211 */ /* 0x001fc400078ec0ff */
[----:B------:R-:W-:-:S03]  /*0200*/  LEA R6, R9, R6, 0x18 ;  /* 0x0000000609067211 */ /* 0x000fc600078ec0ff */
[----:B------:R-:W-:Y:S02]  /*0210*/  IMAD R12, R16, 0x7c, R7 ;  /* 0x0000007c100c7824 */ /* 0x000fe400078e0207 */
[----:B------:R-:W-:-:S03]  /*0220*/  IMAD R14, R17, 0x7c, R6 ;  /* 0x0000007c110e7824 */ /* 0x000fc600078e0206 */
[----:B------:R-:W-:Y:S02]  /*0230*/  LEA R18, R17, R12, 0x2 ;  /* 0x0000000c11127211 */ /* 0x000fe400078e10ff */
[----:B---34-:R-:W-:-:S07]  /*0240*/  LEA R0, R16, R14, 0x2 ;  /* 0x0000000e10007211 */ /* 0x018fce00078e10ff */
.L_x_24:
[----:B------:R-:W-:Y:S02]  /*0250*/  ISETP.GE.AND P0, PT, R17, UR11, PT ;  /* 0x0000000b11007c0c */ /* 0x000fe4000bf06270 */
[----:B------:R-:W-:Y:S02]  /*0260*/  CS2R R28, SRZ ;  /* 0x00000000001c7805 */ /* 0x000fe4000001ff00 */
[----:B------:R-:W-:Y:S01]  /*0270*/  ISETP.GE.AND P1, PT, R16, UR11, PT ;  /* 0x0000000b10007c0c */ /* 0x000fe2000bf26270 */
[----:B-1----:R-:W-:Y:S01]  /*0280*/  IMAD.WIDE R6, R15, 0x4, R2 ;  /* 0x000000040f067825 */ /* 0x002fe200078e0202 */
[----:B------:R-:W-:Y:S02]  /*0290*/  ISETP.GE.OR P0, PT, R10, UR4, P0 ;  /* 0x000000040a007c0c */ /* 0x000fe40008706670 */
[----:B------:R-:W-:Y:S01]  /*02a0*/  ISETP.GE.OR P1, PT, R11, UR10, P1 ;  /* 0x0000000a0b007c0c */ /* 0x000fe20008f26670 */
[----:B--2---:R-:W-:-:S10]  /*02b0*/  IMAD.WIDE R8, R13, 0x4, R4 ;  /* 0x000000040d087825 */ /* 0x004fd400078e0204 */
[----:B------:R-:W2:Y:S04]  /*02c0*/  @!P0 LDG.E.CONSTANT R29, desc[UR8][R6.64] ;  /* 0x00000008061d8981 */ /* 0x000ea8000c1e9900 */
[----:B------:R-:W3:Y:S01]  /*02d0*/  @!P1 LDG.E.CONSTANT R28, desc[UR8][R8.64] ;  /* 0x00000008081c9981 */ /* 0x000ee2000c1e9900 */
[----:B------:R-:W-:Y:S01]  /*02e0*/  UIADD3 UR6, UPT, UPT, UR6, 0x1, URZ ;  /* 0x0000000106067890 */ /* 0x000fe2000fffe0ff */
[----:B------:R-:W-:Y:S02]  /*02f0*/  IADD3 R13, PT, PT, R13, 0x1f, RZ ;  /* 0x0000001f0d0d7810 */ /* 0x000fe40007ffe0ff */
[----:B------:R-:W-:Y:S01]  /*0300*/  IADD3 R16, PT, PT, R16, 0x1f, RZ ;  /* 0x0000001f10107810 */ /* 0x000fe20007ffe0ff */
[----:B------:R-:W-:Y:S01]  /*0310*/  UISETP.NE.AND UP0, UPT, UR6, URZ, UPT ;  /* 0x000000ff0600728c */ /* 0x000fe2000bf05270 */
[----:B------:R-:W-:-:S02]  /*0320*/  IADD3 R15, PT, PT, R15, 0x1f, RZ ;  /* 0x0000001f0f0f7810 */ /* 0x000fc40007ffe0ff */
[----:B------:R-:W-:Y:S01]  /*0330*/  IADD3 R17, PT, PT, R17, 0x1f, RZ ;  /* 0x0000001f11117810 */ /* 0x000fe20007ffe0ff */
[----:B--2---:R-:W-:Y:S04]  /*0340*/  STS [R18], R29 ;  /* 0x0000001d12007388 */ /* 0x004fe80000000800 */
[----:B---3--:R-:W-:Y:S01]  /*0350*/  STS [R0], R28 ;  /* 0x0000001c00007388 */ /* 0x008fe20000000800 */
[----:B------:R-:W-:Y:S06]  /*0360*/  BAR.SYNC.DEFER_BLOCKING 0x0 ;  /* 0x0000000000007b1d */ /* 0x000fec0000010000 */
[----:B------:R-:W0:Y:S04]  /*0370*/  LDS R7, [R12] ;  /* 0x000000000c077984 */ /* 0x000e280000000800 */
[----:B------:R-:W1:Y:S04]  /*0380*/  LDS R8, [R14] ;  /* 0x000000000e087984 */ /* 0x000e680000000800 */
[----:B------:R-:W2:Y:S04]  /*0390*/  LDS R26, [R12+0x4] ;  /* 0x000004000c1a7984 */ /* 0x000ea80000000800 */
[----:B------:R-:W3:Y:S04]  /*03a0*/  LDS R25, [R14+0x4] ;  /* 0x000004000e197984 */ /* 0x000ee80000000800 */
[----:B------:R-:W4:Y:S04]  /*03b0*/  LDS R27, [R12+0x8] ;  /* 0x000008000c1b7984 */ /* 0x000f280000000800 */
[----:B------:R-:W5:Y:S04]  /*03c0*/  LDS R22, [R14+0x8] ;  /* 0x000008000e167984 */ /* 0x000f680000000800 */
[----:B------:R-:W5:Y:S04]  /*03d0*/  LDS R23, [R12+0xc] ;  /* 0x00000c000c177984 */ /* 0x000f680000000800 */
[----:B------:R-:W5:Y:S04]  /*03e0*/  LDS R24, [R14+0xc] ;  /* 0x00000c000e187984 */ /* 0x000f680000000800 */
[----:B------:R-:W5:Y:S04]  /*03f0*/  LDS R9, [R12+0x10] ;  /* 0x000010000c097984 */ /* 0x000f680000000800 */
[----:B------:R-:W5:Y:S01]  /*0400*/  LDS R6, [R14+0x10] ;  /* 0x000010000e067984 */ /* 0x000f620000000800 */
[C---:B0-----:R-:W-:Y:S01]  /*0410*/  FFMA R29, R7.reuse, R7, R20 ;  /* 0x00000007071d7223 */ /* 0x041fe20000000014 */
[-C--:B-1----:R-:W-:Y:S01]  /*0420*/  FFMA R20, R7, R8.reuse, R21 ;  /* 0x0000000807147223 */ /* 0x082fe20000000015 */
[----:B------:R-:W-:Y:S01]  /*0430*/  FFMA R8, R8, R8, R19 ;  /* 0x0000000808087223 */ /* 0x000fe20000000013 */
[----:B------:R-:W0:Y:S01]  /*0440*/  LDS R7, [R14+0x14] ;  /* 0x000014000e077984 */ /* 0x000e220000000800 */
[----:B--2---:R-:W-:-:S03]  /*0450*/  FFMA R28, R26, R26, R29 ;  /* 0x0000001a1a1c7223 */ /* 0x004fc6000000001d */
[----:B------:R-:W-:Y:S01]  /*0460*/  LDS R21, [R12+0x1c] ;  /* 0x00001c000c157984 */ /* 0x000fe20000000800 */
[-C--:B---3--:R-:W-:Y:S01]  /*0470*/  FFMA R19, R26, R25.reuse, R20 ;  /* 0x000000191a137223 */ /* 0x088fe20000000014 */
[----:B------:R-:W-:Y:S02]  /*0480*/  FFMA R25, R25, R25, R8 ;  /* 0x0000001919197223 */ /* 0x000fe40000000008 */
[----:B------:R-:W1:Y:S01]  /*0490*/  LDS R20, [R12+0x14] ;  /* 0x000014000c147984 */ /* 0x000e620000000800 */
[----:B----4-:R-:W-:-:S03]  /*04a0*/  FFMA R28, R27, R27, R28 ;  /* 0x0000001b1b1c7223 */ /* 0x010fc6000000001c */
[----:B------:R-:W2:Y:S01]  /*04b0*/  LDS R8, [R14+0x18] ;  /* 0x000018000e087984 */ /* 0x000ea20000000800 */
[-C--:B-----5:R-:W-:Y:S01]  /*04c0*/  FFMA R27, R27, R22.reuse, R19 ;  /* 0x000000161b1b7223 */ /* 0x0a0fe20000000013 */
[----:B------:R-:W-:Y:S02]  /*04d0*/  FFMA R25, R22, R22, R25 ;  /* 0x0000001616197223 */ /* 0x000fe40000000019 */
[----:B------:R-:W3:Y:S01]  /*04e0*/  LDS R19, [R12+0x18] ;  /* 0x000018000c137984 */ /* 0x000ee20000000800 */
[----:B------:R-:W-:-:S03]  /*04f0*/  FFMA R28, R23, R23, R28 ;  /* 0x00000017171c7223 */ /* 0x000fc6000000001c */
[----:B------:R-:W4:Y:S01]  /*0500*/  LDS R22, [R14+0x1c] ;  /* 0x00001c000e167984 */ /* 0x000f220000000800 */
[-C--:B------:R-:W-:Y:S01]  /*0510*/  FFMA R27, R23, R24.reuse, R27 ;  /* 0x00000018171b7223 */ /* 0x080fe2000000001b */
[----:B------:R-:W-:Y:S02]  /*0520*/  FFMA R25, R24, R24, R25 ;  /* 0x0000001818197223 */ /* 0x000fe40000000019 */
[----:B------:R-:W5:Y:S01]  /*0530*/  LDS R24, [R14+0x20] ;  /* 0x000020000e187984 */ /* 0x000f620000000800 */
[C---:B------:R-:W-:Y:S01]  /*0540*/  FFMA R23, R9.reuse, R9, R28 ;  /* 0x0000000909177223 */ /* 0x040fe2000000001c */
[-C--:B------:R-:W-:Y:S01]  /*0550*/  FFMA R26, R9, R6.reuse, R27 ;  /* 0x00000006091a7223 */ /* 0x080fe2000000001b */
[----:B------:R-:W-:Y:S01]  /*0560*/  FFMA R28, R6, R6, R25 ;  /* 0x00000006061c7223 */ /* 0x000fe20000000019 */
[----:B------:R-:W5:Y:S04]  /*0570*/  LDS R9, [R12+0x20] ;  /* 0x000020000c097984 */ /* 0x000f680000000800 */
[----:B------:R-:W5:Y:S01]  /*0580*/  LDS R6, [R14+0x24] ;  /* 0x000024000e067984 */ /* 0x000f620000000800 */
[-C--:B0-----:R-:W-:Y:S01]  /*0590*/  FFMA R29, R7, R7.reuse, R28 ;  /* 0x00000007071d7223 */ /* 0x081fe2000000001c */
[C---:B-1----:R-:W-:Y:S01]  /*05a0*/  FFMA R27, R20.reuse, R20, R23 ;  /* 0x00000014141b7223 */ /* 0x042fe20000000017 */
[----:B------:R-:W-:Y:S01]  /*05b0*/  FFMA R25, R20, R7, R26 ;  /* 0x0000000714197223 */ /* 0x000fe2000000001a */
[----:B------:R-:W0:Y:S01]  /*05c0*/  LDS R23, [R12+0x24] ;  /* 0x000024000c177984 */ /* 0x000e220000000800 */
[----:B--2---:R-:W-:-:S03]  /*05d0*/  FFMA R29, R8, R8, R29 ;  /* 0x00000008081d7223 */ /* 0x004fc6000000001d */
[----:B------:R-:W1:Y:S01]  /*05e0*/  LDS R20, [R12+0x28] ;  /* 0x000028000c147984 */ /* 0x000e620000000800 */
[C---:B---3--:R-:W-:Y:S01]  /*05f0*/  FFMA R26, R19.reuse, R19, R27 ;  /* 0x00000013131a7223 */ /* 0x048fe2000000001b */
[----:B------:R-:W-:Y:S02]  /*0600*/  FFMA R25, R19, R8, R25 ;  /* 0x0000000813197223 */ /* 0x000fe40000000019 */
[----:B------:R-:W2:Y:S01]  /*0610*/  LDS R7, [R14+0x28] ;  /* 0x000028000e077984 */ /* 0x000ea20000000800 */
[C---:B------:R-:W-:Y:S01]  /*0620*/  FFMA R26, R21.reuse, R21, R26 ;  /* 0x00000015151a7223 */ /* 0x040fe2000000001a */
[-C--:B----4-:R-:W-:Y:S02]  /*0630*/  FFMA R25, R21, R22.reuse, R25 ;  /* 0x0000001615197223 */ /* 0x090fe40000000019 */
[----:B------:R-:W3:Y:S01]  /*0640*/  LDS R19, [R12+0x2c] ;  /* 0x00002c000c137984 */ /* 0x000ee20000000800 */
[----:B------:R-:W-:-:S03]  /*0650*/  FFMA R29, R22, R22, R29 ;  /* 0x00000016161d7223 */ /* 0x000fc6000000001d */
[----:B------:R-:W4:Y:S01]  /*0660*/  LDS R22, [R14+0x2c] ;  /* 0x00002c000e167984 */ /* 0x000f220000000800 */
[----:B-----5:R-:W-:-:S03]  /*0670*/  FFMA R29, R24, R24, R29 ;  /* 0x00000018181d7223 */ /* 0x020fc6000000001d */
[----:B------:R-:W-:Y:S01]  /*0680*/  LDS R21, [R12+0x34] ;  /* 0x000034000c157984 */ /* 0x000fe20000000800 */
[C---:B------:R-:W-:Y:S01]  /*0690*/  FFMA R26, R9.reuse, R9, R26 ;  /* 0x00000009091a7223 */ /* 0x040fe2000000001a */
[----:B------:R-:W-:Y:S02]  /*06a0*/  FFMA R25, R9, R24, R25 ;  /* 0x0000001809197223 */ /* 0x000fe40000000019 */
[----:B------:R-:W-:Y:S01]  /*06b0*/  LDS R8, [R14+0x34] ;  /* 0x000034000e087984 */ /* 0x000fe20000000800 */
[----:B------:R-:W-:-:S03]  /*06c0*/  FFMA R28, R6, R6, R29 ;  /* 0x00000006061c7223 */ /* 0x000fc6000000001d */
[----:B------:R-:W5:Y:S04]  /*06d0*/  LDS R9, [R12+0x30] ;  /* 0x000030000c097984 */ /* 0x000f680000000800 */
[----:B------:R-:W5:Y:S01]  /*06e0*/  LDS R24, [R14+0x30] ;  /* 0x000030000e187984 */ /* 0x000f620000000800 */
[C---:B0-----:R-:W-:Y:S01]  /*06f0*/  FFMA R27, R23.reuse, R23, R26 ;  /* 0x00000017171b7223 */ /* 0x041fe2000000001a */
[----:B------:R-:W-:Y:S02]  /*0700*/  FFMA R26, R23, R6, R25 ;  /* 0x00000006171a7223 */ /* 0x000fe40000000019 */
[----:B------:R-:W0:Y:S01]  /*0710*/  LDS R23, [R12+0x38] ;  /* 0x000038000c177984 */ /* 0x000e220000000800 */
[----:B-1----:R-:W-:-:S03]  /*0720*/  FFMA R27, R20, R20, R27 ;  /* 0x00000014141b7223 */ /* 0x002fc6000000001b */
[----:B------:R-:W1:Y:S01]  /*0730*/  LDS R6, [R14+0x38] ;  /* 0x000038000e067984 */ /* 0x000e620000000800 */
[-C--:B--2---:R-:W-:Y:S01]  /*0740*/  FFMA R25, R20, R7.reuse, R26 ;  /* 0x0000000714197223 */ /* 0x084fe2000000001a */
[----:B------:R-:W-:Y:S01]  /*0750*/  FFMA R7, R7, R7, R28 ;  /* 0x0000000707077223 */ /* 0x000fe2000000001c */
[C---:B---3--:R-:W-:Y:S02]  /*0760*/  FFMA R20, R19.reuse, R19, R27 ;  /* 0x0000001313147223 */ /* 0x048fe4000000001b */
[-C--:B----4-:R-:W-:Y:S01]  /*0770*/  FFMA R25, R19, R22.reuse, R25 ;  /* 0x0000001613197223 */ /* 0x090fe20000000019 */
[----:B------:R-:W-:Y:S01]  /*0780*/  FFMA R7, R22, R22, R7 ;  /* 0x0000001616077223 */ /* 0x000fe20000000007 */
[----:B------:R-:W2:Y:S04]  /*0790*/  LDS R19, [R12+0x3c] ;  /* 0x00003c000c137984 */ /* 0x000ea80000000800 */
[----:B------:R-:W-:Y:S01]  /*07a0*/  LDS R22, [R14+0x40] ;  /* 0x000040000e167984 */ /* 0x000fe20000000800 */
[----:B-----5:R-:W-:-:S03]  /*07b0*/  FFMA R26, R9, R9, R20 ;  /* 0x00000009091a7223 */ /* 0x020fc60000000014 */
[----:B------:R-:W3:Y:S01]  /*07c0*/  LDS R20, [R14+0x3c] ;  /* 0x00003c000e147984 */ /* 0x000ee20000000800 */
[-C--:B------:R-:W-:Y:S01]  /*07d0*/  FFMA R25, R9, R24.reuse, R25 ;  /* 0x0000001809197223 */ /* 0x080fe20000000019 */
[C---:B------:R-:W-:Y:S02]  /*07e0*/  FFMA R26, R21.reuse, R21, R26 ;  /* 0x00000015151a7223 */ /* 0x040fe4000000001a */
[----:B------:R-:W4:Y:S01]  /*07f0*/  LDS R9, [R12+0x40] ;  /* 0x000040000c097984 */ /* 0x000f220000000800 */
[----:B------:R-:W-:Y:S01]  /*0800*/  FFMA R7, R24, R24, R7 ;  /* 0x0000001818077223 */ /* 0x000fe20000000007 */
[-C--:B------:R-:W-:Y:S02]  /*0810*/  FFMA R25, R21, R8.reuse, R25 ;  /* 0x0000000815197223 */ /* 0x080fe40000000019 */
[----:B------:R-:W5:Y:S01]  /*0820*/  LDS R21, [R12+0x44] ;  /* 0x000044000c157984 */ /* 0x000f620000000800 */
[----:B------:R-:W-:-:S03]  /*0830*/  FFMA R27, R8, R8, R7 ;  /* 0x00000008081b7223 */ /* 0x000fc60000000007 */
[----:B------:R-:W5:Y:S01]  /*0840*/  LDS R24, [R14+0x44] ;  /* 0x000044000e187984 */ /* 0x000f620000000800 */
[----:B0-----:R-:W-:-:S03]  /*0850*/  FFMA R26, R23, R23, R26 ;  /* 0x00000017171a7223 */ /* 0x001fc6000000001a */
[----:B------:R-:W0:Y:S01]  /*0860*/  LDS R8, [R12+0x48] ;  /* 0x000048000c087984 */ /* 0x000e220000000800 */
[-C--:B-1----:R-:W-:Y:S01]  /*0870*/  FFMA R25, R23, R6.reuse, R25 ;  /* 0x0000000617197223 */ /* 0x082fe20000000019 */
[----:B------:R-:W-:Y:S02]  /*0880*/  FFMA R27, R6, R6, R27 ;  /* 0x00000006061b7223 */ /* 0x000fe4000000001b */
[----:B------:R-:W1:Y:S01]  /*0890*/  LDS R7, [R14+0x48] ;  /* 0x000048000e077984 */ /* 0x000e620000000800 */
[C---:B--2---:R-:W-:Y:S01]  /*08a0*/  FFMA R26, R19.reuse, R19, R26 ;  /* 0x00000013131a7223 */ /* 0x044fe2000000001a */
[-C--:B---3--:R-:W-:Y:S01]  /*08b0*/  FFMA R25, R19, R20.reuse, R25 ;  /* 0x0000001413197223 */ /* 0x088fe20000000019 */
[----:B------:R-:W-:Y:S01]  /*08c0*/  FFMA R27, R20, R20, R27 ;  /* 0x00000014141b7223 */ /* 0x000fe2000000001b */
[----:B------:R-:W2:Y:S01]  /*08d0*/  LDS R19, [R12+0x4c] ;  /* 0x00004c000c137984 */ /* 0x000ea20000000800 */
[C---:B----4-:R-:W-:Y:S01]  /*08e0*/  FFMA R26, R9.reuse, R9, R26 ;  /* 0x00000009091a7223 */ /* 0x050fe2000000001a */
[----:B------:R-:W-:-:S02]  /*08f0*/  FFMA R25, R9, R22, R25 ;  /* 0x0000001609197223 */ /* 0x000fc40000000019 */
[----:B------:R-:W3:Y:S01]  /*0900*/  LDS R20, [R14+0x4c] ;  /* 0x00004c000e147984 */ /* 0x000ee20000000800 */
[----:B------:R-:W-:Y:S01]  /*0910*/  FFMA R27, R22, R22, R27 ;  /* 0x00000016161b7223 */ /* 0x000fe2000000001b */
[C---:B-----5:R-:W-:Y:S02]  /*0920*/  FFMA R23, R21.reuse, R21, R26 ;  /* 0x0000001515177223 */ /* 0x060fe4000000001a */
[----:B------:R-:W4:Y:S01]  /*0930*/  LDS R9, [R12+0x50] ;  /* 0x000050000c097984 */ /* 0x000f220000000800 */
[-C--:B------:R-:W-:Y:S01]  /*0940*/  FFMA R6, R21, R24.reuse, R25 ;  /* 0x0000001815067223 */ /* 0x080fe20000000019 */
[----:B------:R-:W-:Y:S02]  /*0950*/  FFMA R26, R24, R24, R27 ;  /* 0x00000018181a7223 */ /* 0x000fe4000000001b */
[----:B------:R-:W5:Y:S01]  /*0960*/  LDS R22, [R14+0x50] ;  /* 0x000050000e167984 */ /* 0x000f620000000800 */
[----:B0-----:R-:W-:-:S03]  /*0970*/  FFMA R28, R8, R8, R23 ;  /* 0x00000008081c7223 */ /* 0x001fc60000000017 */
[----:B------:R-:W0:Y:S01]  /*0980*/  LDS R21, [R12+0x54] ;  /* 0x000054000c157984 */ /* 0x000e220000000800 */
[-C--:B-1----:R-:W-:Y:S01]  /*0990*/  FFMA R25, R8, R7.reuse, R6 ;  /* 0x0000000708197223 */ /* 0x082fe20000000006 */
[----:B------:R-:W-:Y:S02]  /*09a0*/  FFMA R7, R7, R7, R26 ;  /* 0x0000000707077223 */ /* 0x000fe4000000001a */
[----:B------:R-:W1:Y:S04]  /*09b0*/  LDS R24, [R14+0x54] ;  /* 0x000054000e187984 */ /* 0x000e680000000800 */
[----:B------:R-:W1:Y:S04]  /*09c0*/  LDS R23, [R12+0x58] ;  /* 0x000058000c177984 */ /* 0x000e680000000800 */
[----:B------:R-:W1:Y:S04]  /*09d0*/  LDS R6, [R14+0x58] ;  /* 0x000058000e067984 */ /* 0x000e680000000800 */
[----:B------:R-:W1:Y:S01]  /*09e0*/  LDS R8, [R12+0x5c] ;  /* 0x00005c000c087984 */ /* 0x000e620000000800 */
[C---:B--2---:R-:W-:Y:S01]  /*09f0*/  FFMA R28, R19.reuse, R19, R28 ;  /* 0x00000013131c7223 */ /* 0x044fe2000000001c */
[-C--:B---3--:R-:W-:Y:S01]  /*0a00*/  FFMA R25, R19, R20.reuse, R25 ;  /* 0x0000001413197223 */ /* 0x088fe20000000019 */
[----:B------:R-:W-:Y:S01]  /*0a10*/  FFMA R7, R20, R20, R7 ;  /* 0x0000001414077223 */ /* 0x000fe20000000007 */
[----:B------:R-:W2:Y:S01]  /*0a20*/  LDS R19, [R14+0x5c] ;  /* 0x00005c000e137984 */ /* 0x000ea20000000800 */
[----:B----4-:R-:W-:-:S03]  /*0a30*/  FFMA R28, R9, R9, R28 ;  /* 0x00000009091c7223 */ /* 0x010fc6000000001c */
[----:B------:R-:W3:Y:S01]  /*0a40*/  LDS R20, [R14+0x60] ;  /* 0x000060000e147984 */ /* 0x000ee20000000800 */
[-C--:B-----5:R-:W-:Y:S01]  /*0a50*/  FFMA R25, R9, R22.reuse, R25 ;  /* 0x0000001609197223 */ /* 0x0a0fe20000000019 */
[----:B------:R-:W-:Y:S02]  /*0a60*/  FFMA R7, R22, R22, R7 ;  /* 0x0000001616077223 */ /* 0x000fe40000000007 */
[----:B------:R-:W4:Y:S01]  /*0a70*/  LDS R9, [R12+0x60] ;  /* 0x000060000c097984 */ /* 0x000f220000000800 */
[----:B0-----:R-:W-:-:S03]  /*0a80*/  FFMA R28, R21, R21, R28 ;  /* 0x00000015151c7223 */ /* 0x001fc6000000001c */
[----:B------:R-:W-:Y:S01]  /*0a90*/  LDS R22, [R14+0x64] ;  /* 0x000064000e167984 */ /* 0x000fe20000000800 */
[-C--:B-1----:R-:W-:Y:S01]  /*0aa0*/  FFMA R25, R21, R24.reuse, R25 ;  /* 0x0000001815197223 */ /* 0x082fe20000000019 */
[----:B------:R-:W-:Y:S02]  /*0ab0*/  FFMA R27, R24, R24, R7 ;  /* 0x00000018181b7223 */ /* 0x000fe40000000007 */
[----:B------:R-:W0:Y:S01]  /*0ac0*/  LDS R21, [R12+0x64] ;  /* 0x000064000c157984 */ /* 0x000e220000000800 */
[----:B------:R-:W-:-:S03]  /*0ad0*/  FFMA R29, R23, R23, R28 ;  /* 0x00000017171d7223 */ /* 0x000fc6000000001c */
[----:B------:R-:W1:Y:S01]  /*0ae0*/  LDS R24, [R12+0x68] ;  /* 0x000068000c187984 */ /* 0x000e620000000800 */
[-C--:B------:R-:W-:Y:S01]  /*0af0*/  FFMA R26, R23, R6.reuse, R25 ;  /* 0x00000006171a7223 */ /* 0x080fe20000000019 */
[----:B------:R-:W-:Y:S02]  /*0b00*/  FFMA R6, R6, R6, R27 ;  /* 0x0000000606067223 */ /* 0x000fe4000000001b */
[----:B------:R-:W5:Y:S01]  /*0b10*/  LDS R7, [R14+0x68] ;  /* 0x000068000e077984 */ /* 0x000f620000000800 */
[C---:B------:R-:W-:Y:S01]  /*0b20*/  FFMA R28, R8.reuse, R8, R29 ;  /* 0x00000008081c7223 */ /* 0x040fe2000000001d */
[-C--:B--2---:R-:W-:Y:S01]  /*0b30*/  FFMA R23, R8, R19.reuse, R26 ;  /* 0x0000001308177223 */ /* 0x084fe2000000001a */
[----:B------:R-:W-:Y:S01]  /*0b40*/  FFMA R25, R19, R19, R6 ;  /* 0x0000001313197223 */ /* 0x000fe20000000006 */
[----:B------:R-:W-:Y:S03]  /*0b50*/  LDS R8, [R12+0x70] ;  /* 0x000070000c087984 */ /* 0x000fe60000000800 */
[-C--:B---3--:R-:W-:Y:S01]  /*0b60*/  FFMA R25, R20, R20.reuse, R25 ;  /* 0x0000001414197223 */ /* 0x088fe20000000019 */
[----:B------:R-:W2:Y:S01]  /*0b70*/  LDS R6, [R12+0x6c] ;  /* 0x00006c000c067984 */ /* 0x000ea20000000800 */
[C---:B----4-:R-:W-:Y:S01]  /*0b80*/  FFMA R28, R9.reuse, R9, R28 ;  /* 0x00000009091c7223 */ /* 0x050fe2000000001c */
[----:B------:R-:W-:-:S02]  /*0b90*/  FFMA R23, R9, R20, R23 ;  /* 0x0000001409177223 */ /* 0x000fc40000000017 */
[----:B------:R-:W3:Y:S04]  /*0ba0*/  LDS R19, [R14+0x6c] ;  /* 0x00006c000e137984 */ /* 0x000ee80000000800 */
[----:B------:R-:W4:Y:S01]  /*0bb0*/  LDS R9, [R14+0x70] ;  /* 0x000070000e097984 */ /* 0x000f220000000800 */
[C---:B0-----:R-:W-:Y:S01]  /*0bc0*/  FFMA R27, R21.reuse, R21, R28 ;  /* 0x00000015151b7223 */ /* 0x041fe2000000001c */
[-C--:B------:R-:W-:Y:S02]  /*0bd0*/  FFMA R26, R21, R22.reuse, R23 ;  /* 0x00000016151a7223 */ /* 0x080fe40000000017 */
[----:B------:R-:W0:Y:S01]  /*0be0*/  LDS R20, [R14+0x74] ;  /* 0x000074000e147984 */ /* 0x000e220000000800 */
[----:B------:R-:W-:Y:S01]  /*0bf0*/  FFMA R28, R22, R22, R25 ;  /* 0x00000016161c7223 */ /* 0x000fe20000000019 */
[----:B-1----:R-:W-:-:S02]  /*0c00*/  FFMA R27, R24, R24, R27 ;  /* 0x00000018181b7223 */ /* 0x002fc4000000001b */
[----:B------:R-:W1:Y:S01]  /*0c10*/  LDS R21, [R12+0x74] ;  /* 0x000074000c157984 */ /* 0x000e620000000800 */
[-C--:B-----5:R-:W-:Y:S01]  /*0c20*/  FFMA R26, R24, R7.reuse, R26 ;  /* 0x00000007181a7223 */ /* 0x0a0fe2000000001a */
[----:B------:R-:W-:Y:S02]  /*0c30*/  FFMA R28, R7, R7, R28 ;  /* 0x00000007071c7223 */ /* 0x000fe4000000001c */
[----:B------:R-:W5:Y:S04]  /*0c40*/  LDS R23, [R12+0x78] ;  /* 0x000078000c177984 */ /* 0x000f680000000800 */
[----:B------:R-:W5:Y:S01]  /*0c50*/  LDS R22, [R14+0x78] ;  /* 0x000078000e167984 */ /* 0x000f620000000800 */
[C---:B--2---:R-:W-:Y:S01]  /*0c60*/  FFMA R27, R6.reuse, R6, R27 ;  /* 0x00000006061b7223 */ /* 0x044fe2000000001b */
[-C--:B---3--:R-:W-:Y:S01]  /*0c70*/  FFMA R26, R6, R19.reuse, R26 ;  /* 0x00000013061a7223 */ /* 0x088fe2000000001a */
[----:B------:R-:W-:-:S02]  /*0c80*/  FFMA R28, R19, R19, R28 ;  /* 0x00000013131c7223 */ /* 0x000fc4000000001c */
[C---:B------:R-:W-:Y:S01]  /*0c90*/  FFMA R6, R8.reuse, R8, R27 ;  /* 0x0000000808067223 */ /* 0x040fe2000000001b */
[-C--:B----4-:R-:W-:Y:S01]  /*0ca0*/  FFMA R7, R8, R9.reuse, R26 ;  /* 0x0000000908077223 */ /* 0x090fe2000000001a */
[----:B------:R-:W-:-:S04]  /*0cb0*/  FFMA R9, R9, R9, R28 ;  /* 0x0000000909097223 */ /* 0x000fc8000000001c */
[-C--:B0-----:R-:W-:Y:S01]  /*0cc0*/  FFMA R9, R20, R20.reuse, R9 ;  /* 0x0000001414097223 */ /* 0x081fe20000000009 */
[C---:B-1----:R-:W-:Y:S01]  /*0cd0*/  FFMA R6, R21.reuse, R21, R6 ;  /* 0x0000001515067223 */ /* 0x042fe20000000006 */
[----:B------:R-:W-:-:S03]  /*0ce0*/  FFMA R7, R21, R20, R7 ;  /* 0x0000001415077223 */ /* 0x000fc60000000007 */
[C---:B-----5:R-:W-:Y:S01]  /*0cf0*/  FFMA R20, R23.reuse, R23, R6 ;  /* 0x0000001717147223 */ /* 0x060fe20000000006 */
[-C--:B------:R-:W-:Y:S01]  /*0d00*/  FFMA R21, R23, R22.reuse, R7 ;  /* 0x0000001617157223 */ /* 0x080fe20000000007 */
[----:B------:R-:W-:Y:S01]  /*0d10*/  FFMA R19, R22, R22, R9 ;  /* 0x0000001616137223 */ /* 0x000fe20000000009 */
[----:B------:R-:W-:Y:S06]  /*0d20*/  BAR.SYNC.DEFER_BLOCKING 0x0 ;  /* 0x0000000000007b1d */ /* 0x000fec0000010000 */
[----:B------:R-:W-:Y:S05]  /*0d30*/  BRA.U UP0, `(.L_x_24) ;  /* 0xfffffff500447547 */ /* 0x000fea000b83ffff */
.L_x_23:
        /* <DEDUP_REMOVED lines=9> */
[----:B------:R-:W-:Y:S02]  /*0dd0*/  MOV R0, R20 ;  /* 0x0000001400007202 */ /* 0x000fe40000000f00 */
[----:B------:R-:W-:-:S07]  /*0de0*/  MOV R8, 0xe00 ;  /* 0x00000e0000087802 */ /* 0x000fce0000000f00 */
[----:B-1----:R-:W-:Y:S05]  /*0df0*/  CALL.REL.NOINC `($__internal_2_$__cuda_sm20_sqrt_rn_f32_slowpath) ;  /* 0x0000000000ac7944 */ /* 0x002fea0003c00000 */
[----:B------:R-:W-:Y:S01]  /*0e00*/  MOV R4, R0 ;  /* 0x0000000000047202 */ /* 0x000fe20000000f00 */
[----:B------:R-:W-:Y:S06]  /*0e10*/  BRA `(.L_x_27) ;  /* 0x0000000000107947 */ /* 0x000fec0003800000 */
.L_x_26:
[C---:B-1----:R-:W-:Y:S01]  /*0e20*/  FMUL.FTZ R3, R5.reuse, R20 ;  /* 0x0000001405037220 */ /* 0x042fe20000410000 */
[----:B------:R-:W-:-:S03]  /*0e30*/  FMUL.FTZ R0, R5, 0.5 ;  /* 0x3f00000005007820 */ /* 0x000fc60000410000 */
[----:B------:R-:W-:-:S04]  /*0e40*/  FFMA R4, -R3, R3, R20 ;  /* 0x0000000303047223 */ /* 0x000fc80000000114 */
[----:B------:R-:W-:-:S07]  /*0e50*/  FFMA R4, R4, R0, R3 ;  /* 0x0000000004047223 */ /* 0x000fce0000000003 */
.L_x_27:
[----:B------:R-:W-:Y:S05]  /*0e60*/  BSYNC.RECONVERGENT B0 ;  /* 0x0000000000007941 */ /* 0x000fea0003800200 */
.L_x_25:
        /* <DEDUP_REMOVED lines=10> */
.L_x_29:
[C---:B-1----:R-:W-:Y:S01]  /*0f10*/  FMUL.FTZ R0, R2.reuse, R19 ;  /* 0x0000001302007220 */ /* 0x042fe20000410000 */
[----:B------:R-:W-:-:S03]  /*0f20*/  FMUL.FTZ R2, R2, 0.5 ;  /* 0x3f00000002027820 */ /* 0x000fc60000410000 */
[----:B------:R-:W-:-:S04]  /*0f30*/  FFMA R3, -R0, R0, R19 ;  /* 0x0000000000037223 */ /* 0x000fc80000000113 */
[----:B------:R-:W-:-:S07]  /*0f40*/  FFMA R3, R3, R2, R0 ;  /* 0x0000000203037223 */ /* 0x000fce0000000000 */
.L_x_30:
[----:B------:R-:W-:Y:S05]  /*0f50*/  BSYNC.RECONVERGENT B0 ;  /* 0x0000000000007941 */ /* 0x000fea0003800200 */
.L_x_28:
        /* <DEDUP_REMOVED lines=10> */
[----:B------:R-:W-:Y:S02]  /*1000*/  MOV R3, R21 ;  /* 0x0000001500037202 */ /* 0x000fe40000000f00 */
[----:B------:R-:W-:-:S07]  /*1010*/  MOV R2, 0x1030 ;  /* 0x0000103000027802 */ /* 0x000fce0000000f00 */
[----:B------:R-:W-:Y:S05]  /*1020*/  CALL.REL.NOINC `($__internal_3_$__cuda_sm3x_div_rn_noftz_f32_slowpath) ;  /* 0x00000000007c7944 */ /* 0x000fea0003c00000 */
[----:B------:R-:W-:-:S07]  /*1030*/  MOV R5, R0 ;  /* 0x0000000000057202 */ /* 0x000fce0000000f00 */
.L_x_32:
[----:B------:R-:W-:Y:S05]  /*1040*/  BSYNC.RECONVERGENT B0 ;  /* 0x0000000000007941 */ /* 0x000fea0003800200 */
.L_x_31:
[----:B------:R-:W0:Y:S01]  /*1050*/  LDC.64 R2, c[0x0][0x390] ;  /* 0x0000e400ff027b82 */ /* 0x000e220000000a00 */
[----:B------:R-:W1:Y:S02]  /*1060*/  LDCU UR4, c[0x0][0x39c] ;  /* 0x00007380ff0477ac */ /* 0x000e640008000800 */
[----:B-1----:R-:W-:-:S04]  /*1070*/  IMAD R11, R10, UR4, R11 ;  /* 0x000000040a0b7c24 */ /* 0x002fc8000f8e020b */
[----:B0-----:R-:W-:-:S05]  /*1080*/  IMAD.WIDE R2, R11, 0x4, R2 ;  /* 0x000000040b027825 */ /* 0x001fca00078e0202 */
[----:B------:R-:W-:Y:S01]  /*1090*/  STG.E desc[UR8][R2.64], R5 ;  /* 0x0000000502007986 */ /* 0x000fe2000c101908 */
[----:B------:R-:W-:Y:S05]  /*10a0*/  EXIT ;  /* 0x000000000000794d */ /* 0x000fea0003800000 */
        .weak           $__internal_2_$__cuda_sm20_sqrt_rn_f32_slowpath
        .type           $__internal_2_$__cuda_sm20_sqrt_rn_f32_slowpath,@function
        .size           $__internal_2_$__cuda_sm20_sqrt_rn_f32_slowpath,($__internal_3_$__cuda_sm3x_div_rn_noftz_f32_slowpath - $__internal_2_$__cuda_sm20_sqrt_rn_f32_slowpath)
$__internal_2_$__cuda_sm20_sqrt_rn_f32_slowpath:
        /* <DEDUP_REMOVED lines=19> */
.L_x_33:
[----:B------:R-:W-:Y:S01]  /*11e0*/  HFMA2 R3, -RZ, RZ, 0, 0 ;  /* 0x00000000ff037431 */ /* 0x000fe200000001ff */
[----:B------:R-:W-:Y:S02]  /*11f0*/  MOV R0, R2 ;  /* 0x0000000200007202 */ /* 0x000fe40000000f00 */
[----:B------:R-:W-:-:S04]  /*1200*/  MOV R2, R8 ;  /* 0x0000000800027202 */ /* 0x000fc80000000f00 */
[----:B------:R-:W-:Y:S05]  /*1210*/  RET.REL.NODEC R2 `(_Z25cosine_strategy7_templateILi31EEvPKfS1_Pfiii) ;  /* 0xffffffec02787950 */ /* 0x000fea0003c3ffff */
        .weak           $__internal_3_$__cuda_sm3x_div_rn_noftz_f32_slowpath
        .type           $__internal_3_$__cuda_sm3x_div_rn_noftz_f32_slowpath,@function
        .size           $__internal_3_$__cuda_sm3x_div_rn_noftz_f32_slowpath,(.L_x_143 - $__internal_3_$__cuda_sm3x_div_rn_noftz_f32_slowpath)
$__internal_3_$__cuda_sm3x_div_rn_noftz_f32_slowpath:
[----:B------:R-:W-:Y:S01]  /*1220*/  SHF.R.U32.HI R4, RZ, 0x17, R6 ;  /* 0x00000017ff047819 */ /* 0x000fe20000011606 */
[----:B------:R-:W-:Y:S01]  /*1230*/  BSSY.RECONVERGENT B1, `(.L_x_34) ;  /* 0x0000064000017945 */ /* 0x000fe20003800200 */
[----:B------:R-:W-:Y:S02]  /*1240*/  SHF.R.U32.HI R0, RZ, 0x17, R3 ;  /* 0x00000017ff007819 */ /* 0x000fe40000011603 */
[----:B------:R-:W-:Y:S02]  /*1250*/  LOP3.LUT R15, R4, 0xff, RZ, 0xc0, !PT ;  /* 0x000000ff040f7812 */ /* 0x000fe400078ec0ff */
[----:B------:R-:W-:Y:S02]  /*1260*/  LOP3.LUT R8, R0, 0xff, RZ, 0xc0, !PT ;  /* 0x000000ff00087812 */ /* 0x000fe400078ec0ff */
[----:B------:R-:W-:Y:S02]  /*1270*/  IADD3 R9, PT, PT, R15, -0x1, RZ ;  /* 0xffffffff0f097810 */ /* 0x000fe40007ffe0ff */
[----:B------:R-:W-:-:S02]  /*1280*/  IADD3 R7, PT, PT, R8, -0x1, RZ ;  /* 0xffffffff08077810 */ /* 0x000fc40007ffe0ff */
[----:B------:R-:W-:Y:S02]  /*1290*/  ISETP.GT.U32.AND P0, PT, R9, 0xfd, PT ;  /* 0x000000fd0900780c */ /* 0x000fe40003f04070 */
[----:B------:R-:W-:Y:S02]  /*12a0*/  MOV R4, R6 ;  /* 0x0000000600047202 */ /* 0x000fe40000000f00 */
        /* <DEDUP_REMOVED lines=27> */
.L_x_35:
[----:B------:R-:W-:Y:S01]  /*1460*/  LEA R7, R15, 0xc0800000, 0x17 ;  /* 0xc08000000f077811 */ /* 0x000fe200078eb8ff */
[----:B------:R-:W-:Y:S03]  /*1470*/  BSSY.RECONVERGENT B2, `(.L_x_40) ;  /* 0x0000036000027945 */ /* 0x000fe60003800200 */
[----:B------:R-:W-:Y:S02]  /*1480*/  IADD3 R7, PT, PT, -R7, R4, RZ ;  /* 0x0000000407077210 */ /* 0x000fe40007ffe1ff */
[----:B------:R-:W-:Y:S02]  /*1490*/  IADD3 R4, PT, PT, R8, -0x7f, RZ ;  /* 0xffffff8108047810 */ /* 0x000fe40007ffe0ff */
[----:B------:R-:W0:Y:S01]  /*14a0*/  MUFU.RCP R6, R7 ;  /* 0x0000000700067308 */ /* 0x000e220000001000 */
[----:B------:R-:W-:Y:S02]  /*14b0*/  FADD.FTZ R9, -R7, -RZ ;  /* 0x800000ff07097221 */ /* 0x000fe40000010100 */
[C---:B------:R-:W-:Y:S01]  /*14c0*/  IMAD R0, R4.reuse, -0x800000, R3 ;  /* 0xff80000004007824 */ /* 0x040fe200078e0203 */
[----:B------:R-:W-:-:S04]  /*14d0*/  IADD3 R4, PT, PT, R4, 0x7f, -R15 ;  /* 0x0000007f04047810 */ /* 0x000fc80007ffe80f */
[----:B------:R-:W-:Y:S01]  /*14e0*/  IADD3 R4, PT, PT, R4, R5, RZ ;  /* 0x0000000504047210 */ /* 0x000fe20007ffe0ff */
[----:B0-----:R-:W-:-:S04]  /*14f0*/  FFMA R13, R6, R9, 1 ;  /* 0x3f800000060d7423 */ /* 0x001fc80000000009 */
[----:B------:R-:W-:-:S04]  /*1500*/  FFMA R8, R6, R13, R6 ;  /* 0x0000000d06087223 */ /* 0x000fc80000000006 */
[----:B------:R-:W-:-:S04]  /*1510*/  FFMA R3, R0, R8, RZ ;  /* 0x0000000800037223 */ /* 0x000fc800000000ff */
[----:B------:R-:W-:-:S04]  /*1520*/  FFMA R6, R9, R3, R0 ;  /* 0x0000000309067223 */ /* 0x000fc80000000000 */
[----:B------:R-:W-:-:S04]  /*1530*/  FFMA R13, R8, R6, R3 ;  /* 0x00000006080d7223 */ /* 0x000fc80000000003 */
[----:B------:R-:W-:-:S04]  /*1540*/  FFMA R6, R9, R13, R0 ;  /* 0x0000000d09067223 */ /* 0x000fc80000000000 */
        /* <DEDUP_REMOVED lines=14> */
[CCC-:B------:R-:W-:Y:S01]  /*1630*/  FFMA.RZ R3, R8.reuse, R6.reuse, R13.reuse ;  /* 0x0000000608037223 */ /* 0x1c0fe2000000c00d */
[CCC-:B------:R-:W-:Y:S01]  /*1640*/  FFMA.RM R4, R8.reuse, R6.reuse, R13.reuse ;  /* 0x0000000608047223 */ /* 0x1c0fe2000000400d */
[C---:B------:R-:W-:Y:S02]  /*1650*/  ISETP.NE.AND P2, PT, R7.reuse, RZ, PT ;  /* 0x000000ff0700720c */ /* 0x040fe40003f45270 */
[----:B------:R-:W-:Y:S02]  /*1660*/  ISETP.NE.AND P1, PT, R7, RZ, PT ;  /* 0x000000ff0700720c */ /* 0x000fe40003f25270 */
[----:B------:R-:W-:Y:S01]  /*1670*/  LOP3.LUT R5, R3, 0x7fffff, RZ, 0xc0, !PT ;  /* 0x007fffff03057812 */ /* 0x000fe200078ec0ff */
[----:B------:R-:W-:Y:S01]  /*1680*/  FFMA.RP R3, R8, R6, R13 ;  /* 0x0000000608037223 */ /* 0x000fe2000000800d */
[----:B------:R-:W-:Y:S02]  /*1690*/  IADD3 R6, PT, PT, R7, 0x20, RZ ;  /* 0x0000002007067810 */ /* 0x000fe40007ffe0ff */
[----:B------:R-:W-:-:S02]  /*16a0*/  LOP3.LUT R5, R5, 0x800000, RZ, 0xfc, !PT ;  /* 0x0080000005057812 */ /* 0x000fc400078efcff */
[----:B------:R-:W-:Y:S02]  /*16b0*/  IADD3 R7, PT, PT, -R7, RZ, RZ ;  /* 0x000000ff07077210 */ /* 0x000fe40007ffe1ff */
[----:B------:R-:W-:Y:S02]  /*16c0*/  SHF.L.U32 R6, R5, R6, RZ ;  /* 0x0000000605067219 */ /* 0x000fe400000006ff */
[----:B------:R-:W-:Y:S02]  /*16d0*/  FSETP.NEU.FTZ.AND P0, PT, R3, R4, PT ;  /* 0x000000040300720b */ /* 0x000fe40003f1d000 */
[----:B------:R-:W-:Y:S02]  /*16e0*/  SEL R4, R7, RZ, P2 ;  /* 0x000000ff07047207 */ /* 0x000fe40001000000 */
[----:B------:R-:W-:Y:S02]  /*16f0*/  ISETP.NE.AND P1, PT, R6, RZ, P1 ;  /* 0x000000ff0600720c */ /* 0x000fe40000f25270 */
[----:B------:R-:W-:-:S02]  /*1700*/  SHF.R.U32.HI R4, RZ, R4, R5 ;  /* 0x00000004ff047219 */ /* 0x000fc40000011605 */
[----:B------:R-:W-:Y:S02]  /*1710*/  PLOP3.LUT P0, PT, P0, P1, PT, 0xf8, 0x8f ;  /* 0x00000000008f781c */ /* 0x000fe40000703f70 */
[----:B------:R-:W-:Y:S02]  /*1720*/  SHF.R.U32.HI R6, RZ, 0x1, R4 ;  /* 0x00000001ff067819 */ /* 0x000fe40000011604 */
[----:B------:R-:W-:-:S04]  /*1730*/  SEL R3, RZ, 0x1, !P0 ;  /* 0x00000001ff037807 */ /* 0x000fc80004000000 */
[----:B------:R-:W-:-:S04]  /*1740*/  LOP3.LUT R3, R3, 0x1, R6, 0xf8, !PT ;  /* 0x0000000103037812 */ /* 0x000fc800078ef806 */
[----:B------:R-:W-:-:S04]  /*1750*/  LOP3.LUT R3, R3, R4, RZ, 0xc0, !PT ;  /* 0x0000000403037212 */ /* 0x000fc800078ec0ff */
[----:B------:R-:W-:-:S04]  /*1760*/  IADD3 R3, PT, PT, R6, R3, RZ ;  /* 0x0000000306037210 */ /* 0x000fc80007ffe0ff */
[----:B------:R-:W-:Y:S01]  /*1770*/  LOP3.LUT R0, R3, R0, RZ, 0xfc, !PT ;  /* 0x0000000003007212 */ /* 0x000fe200078efcff */
[----:B------:R-:W-:Y:S06]  /*1780*/  BRA `(.L_x_43) ;  /* 0x0000000000107947 */ /* 0x000fec0003800000 */
.L_x_42:
[----:B------:R-:W-:-:S04]  /*1790*/  LOP3.LUT R0, R0, 0x80000000, RZ, 0xc0, !PT ;  /* 0x8000000000007812 */ /* 0x000fc800078ec0ff */
[----:B------:R-:W-:Y:S01]  /*17a0*/  LOP3.LUT R0, R0, 0x7f800000, RZ, 0xfc, !PT ;  /* 0x7f80000000007812 */ /* 0x000fe200078efcff */
[----:B------:R-:W-:Y:S06]  /*17b0*/  BRA `(.L_x_43) ;  /* 0x0000000000047947 */ /* 0x000fec0003800000 */
.L_x_41:
[----:B------:R-:W-:-:S07]  /*17c0*/  LEA R0, R4, R0, 0x17 ;  /* 0x0000000004007211 */ /* 0x000fce00078eb8ff */
.L_x_43:
[----:B------:R-:W-:Y:S05]  /*17d0*/  BSYNC.RECONVERGENT B2 ;  /* 0x0000000000027941 */ /* 0x000fea0003800200 */
.L_x_40:
[----:B------:R-:W-:Y:S05]  /*17e0*/  BRA `(.L_x_44) ;  /* 0x0000000000207947 */ /* 0x000fea0003800000 */
.L_x_39:
[----:B------:R-:W-:-:S04]  /*17f0*/  LOP3.LUT R0, R4, 0x80000000, R3, 0x48, !PT ;  /* 0x8000000004007812 */ /* 0x000fc800078e4803 */
[----:B------:R-:W-:Y:S01]  /*1800*/  LOP3.LUT R0, R0, 0x7f800000, RZ, 0xfc, !PT ;  /* 0x7f80000000007812 */ /* 0x000fe200078efcff */
[----:B------:R-:W-:Y:S06]  /*1810*/  BRA `(.L_x_44) ;  /* 0x0000000000147947 */ /* 0x000fec0003800000 */
.L_x_38:
[----:B------:R-:W-:Y:S01]  /*1820*/  LOP3.LUT R0, R4, 0x80000000, R3, 0x48, !PT ;  /* 0x8000000004007812 */ /* 0x000fe200078e4803 */
[----:B------:R-:W-:Y:S06]  /*1830*/  BRA `(.L_x_44) ;  /* 0x00000000000c7947 */ /* 0x000fec0003800000 */
.L_x_37:
[----:B------:R-:W0:Y:S01]  /*1840*/  MUFU.RSQ R0, -QNAN ;  /* 0xffc0000000007908 */ /* 0x000e220000001400 */
[----:B------:R-:W-:Y:S05]  /*1850*/  BRA `(.L_x_44) ;  /* 0x0000000000047947 */ /* 0x000fea0003800000 */
.L_x_36:
[----:B------:R-:W-:-:S07]  /*1860*/  FADD.FTZ R0, R3, R0 ;  /* 0x0000000003007221 */ /* 0x000fce0000010000 */
.L_x_44:
[----:B------:R-:W-:Y:S05]  /*1870*/  BSYNC.RECONVERGENT B1 ;  /* 0x0000000000017941 */ /* 0x000fea0003800200 */
.L_x_34:
[----:B------:R-:W-:-:S04]  /*1880*/  HFMA2 R3, -RZ, RZ, 0, 0 ;  /* 0x00000000ff037431 */ /* 0x000fc800000001ff */
[----:B0-----:R-:W-:Y:S05]  /*1890*/  RET.REL.NODEC R2 `(_Z25cosine_strategy7_templateILi31EEvPKfS1_Pfiii) ;  /* 0xffffffe402d87950 */ /* 0x001fea0003c3ffff */
.L_x_45:
        /* <DEDUP_REMOVED lines=14> */
.L_x_143:


//--------------------- .text._Z25cosine_strategy7_templateILi30EEvPKfS1_Pfiii --------------------------
	.section	.text._Z25cosine_strategy7_templateILi30EEvPKfS1_Pfiii,"ax",@progbits
	.align	128
        .global         _Z25cosine_strategy7_templateILi30EEvPKfS1_Pfiii
        .type           _Z25cosine_strategy7_templateILi30EEvPKfS1_Pfiii,@function
        .size           _Z25cosine_strategy7_templateILi30EEvPKfS1_Pfiii,(.L_x_145 - _Z25cosine_strategy7_templateILi30EEvPKfS1_Pfiii)
        .other          _Z25cosine_strategy7_templateILi30EEvPKfS1_Pfiii,@"STO_CUDA_ENTRY STV_DEFAULT"
_Z25cosine_strategy7_templateILi30EEvPKfS1_Pfiii:
.text._Z25cosine_strategy7_templateILi30EEvPKfS1_Pfiii:
        /* <DEDUP_REMOVED lines=17> */
[----:B------:R-:W-:Y:S02]  /*0110*/  CS2R R28, SRZ ;  /* 0x00000000001c7805 */ /* 0x000fe4000001ff00 */
[----:B------:R-:W-:Y:S01]  /*0120*/  MOV R20, RZ ;  /* 0x000000ff00147202 */ /* 0x000fe20000000f00 */
[----:B------:R-:W2:Y:S01]  /*0130*/  LDCU UR11, c[0x0][0x3a0] ;  /* 0x00007400ff0b77ac */ /* 0x000ea20008000800 */
[----:B------:R-:W-:Y:S01]  /*0140*/  IADD3 R3, PT, PT, R0, 0xe10, RZ ;  /* 0x00000e1000037810 */ /* 0x000fe20007ffe0ff */
[----:B------:R-:W3:Y:S01]  /*0150*/  LDC.64 R24, c[0x0][0x388] ;  /* 0x0000e200ff187b82 */ /* 0x000ee20000000a00 */
[----:B------:R-:W-:Y:S01]  /*0160*/  UIMAD.WIDE.U32 UR4, UR4, -0x77777777, URZ ;  /* 0x88888889040478a5 */ /* 0x000fe2000f8e00ff */
[----:B------:R-:W4:Y:S03]  /*0170*/  LDCU UR10, c[0x0][0x39c] ;  /* 0x00007380ff0a77ac */ /* 0x000f260008000800 */
[----:B------:R-:W-:Y:S01]  /*0180*/  USHF.R.U32.HI UR5, URZ, 0x4, UR5 ;  /* 0x00000004ff057899 */ /* 0x000fe20008011605 */
[----:B------:R-:W1:Y:S03]  /*0190*/  LDCU UR9, c[0x0][0x398] ;  /* 0x00007300ff0977ac */ /* 0x000e660008000800 */
[----:B------:R-:W-:Y:S01]  /*01a0*/  UIADD3 UR5, UPT, UPT, -UR5, URZ, URZ ;  /* 0x000000ff05057290 */ /* 0x000fe2000fffe1ff */
[----:B0-----:R-:W-:-:S02]  /*01b0*/  LEA R0, R4, R0, 0x18 ;  /* 0x0000000004007211 */ /* 0x001fc400078ec0ff */
[----:B------:R-:W-:-:S03]  /*01c0*/  LEA R3, R4, R3, 0x18 ;  /* 0x0000000304037211 */ /* 0x000fc600078ec0ff */
[----:B------:R-:W-:Y:S02]  /*01d0*/  IMAD R5, R7, 0x78, R0 ;  /* 0x0000007807057824 */ /* 0x000fe400078e0200 */
[----:B------:R-:W-:Y:S02]  /*01e0*/  IMAD R6, R8, 0x78, R3 ;  /* 0x0000007808067824 */ /* 0x000fe400078e0203 */
[----:B------:R-:W-:Y:S01]  /*01f0*/  IMAD R0, R2, UR8, R7 ;  /* 0x0000000802007c24 */ /* 0x000fe2000f8e0207 */
[----:B------:R-:W-:Y:S01]  /*0200*/  LEA R9, R8, R5, 0x2 ;  /* 0x0000000508097211 */ /* 0x000fe200078e10ff */
[----:B------:R-:W-:Y:S01]  /*0210*/  IMAD R3, R21, UR8, R8 ;  /* 0x0000000815037c24 */ /* 0x000fe2000f8e0208 */
[----:B--2-4-:R-:W-:-:S07]  /*0220*/  LEA R4, R7, R6, 0x2 ;  /* 0x0000000607047211 */ /* 0x014fce00078e10ff */
.L_x_47:
[----:B------:R-:W-:Y:S02]  /*0230*/  ISETP.GE.AND P0, PT, R8, UR11, PT ;  /* 0x0000000b08007c0c */ /* 0x000fe4000bf06270 */
[----:B------:R-:W-:Y:S02]  /*0240*/  CS2R R10, SRZ ;  /* 0x00000000000a7805 */ /* 0x000fe4000001ff00 */
[----:B------:R-:W-:Y:S01]  /*0250*/  ISETP.GE.AND P1, PT, R7, UR11, PT ;  /* 0x0000000b07007c0c */ /* 0x000fe2000bf26270 */
[----:B-1----:R-:W-:Y:S01]  /*0260*/  IMAD.WIDE R12, R3, 0x4, R22 ;  /* 0x00000004030c7825 */ /* 0x002fe200078e0216 */
[----:B------:R-:W-:Y:S02]  /*0270*/  ISETP.GE.OR P0, PT, R21, UR9, P0 ;  /* 0x0000000915007c0c */ /* 0x000fe40008706670 */
[----:B------:R-:W-:Y:S01]  /*0280*/  ISETP.GE.OR P1, PT, R2, UR10, P1 ;  /* 0x0000000a02007c0c */ /* 0x000fe20008f26670 */
[----:B---3--:R-:W-:-:S10]  /*0290*/  IMAD.WIDE R26, R0, 0x4, R24 ;  /* 0x00000004001a7825 */ /* 0x008fd400078e0218 */
        /* <DEDUP_REMOVED lines=11> */
[----:B------:R-:W0:Y:S04]  /*0350*/  LDS.64 R10, [R5] ;  /* 0x00000000050a7984 */ /* 0x000e280000000a00 */
[----:B------:R-:W1:Y:S04]  /*0360*/  LDS.64 R14, [R6] ;  /* 0x00000000060e7984 */ /* 0x000e680000000a00 */
[----:B------:R-:W2:Y:S04]  /*0370*/  LDS.64 R18, [R5+0x8] ;  /* 0x0000080005127984 */ /* 0x000ea80000000a00 */
[----:B------:R-:W3:Y:S04]  /*0380*/  LDS.64 R16, [R6+0x8] ;  /* 0x0000080006107984 */ /* 0x000ee80000000a00 */
[----:B------:R-:W4:Y:S01]  /*0390*/  LDS.64 R12, [R5+0x10] ;  /* 0x00001000050c7984 */ /* 0x000f220000000a00 */
[C---:B0-----:R-:W-:Y:S01]  /*03a0*/  FFMA R29, R10.reuse, R10, R29 ;  /* 0x0000000a0a1d7223 */ /* 0x041fe2000000001d */
[----:B-1----:R-:W-:-:S03]  /*03b0*/  FFMA R20, R10, R14, R20 ;  /* 0x0000000e0a147223 */ /* 0x002fc60000000014 */
[C---:B------:R-:W-:Y:S01]  /*03c0*/  FFMA R29, R11.reuse, R11, R29 ;  /* 0x0000000b0b1d7223 */ /* 0x040fe2000000001d */
[----:B------:R-:W-:Y:S01]  /*03d0*/  FFMA R14, R14, R14, R28 ;  /* 0x0000000e0e0e7223 */ /* 0x000fe2000000001c */
[-C--:B------:R-:W-:Y:S02]  /*03e0*/  FFMA R27, R11, R15.reuse, R20 ;  /* 0x0000000f0b1b7223 */ /* 0x080fe40000000014 */
[----:B------:R-:W0:Y:S01]  /*03f0*/  LDS.64 R10, [R6+0x10] ;  /* 0x00001000060a7984 */ /* 0x000e220000000a00 */
[----:B------:R-:W-:Y:S01]  /*0400*/  FFMA R15, R15, R15, R14 ;  /* 0x0000000f0f0f7223 */ /* 0x000fe2000000000e */
[C---:B--2---:R-:W-:Y:S01]  /*0410*/  FFMA R14, R18.reuse, R18, R29 ;  /* 0x00000012120e7223 */ /* 0x044fe2000000001d */
[-C--:B---3--:R-:W-:Y:S02]  /*0420*/  FFMA R18, R18, R16.reuse, R27 ;  /* 0x0000001012127223 */ /* 0x088fe4000000001b */
[----:B------:R-:W-:Y:S01]  /*0430*/  FFMA R16, R16, R16, R15 ;  /* 0x0000001010107223 */ /* 0x000fe2000000000f */
[C---:B------:R-:W-:Y:S01]  /*0440*/  FFMA R29, R19.reuse, R19, R14 ;  /* 0x00000013131d7223 */ /* 0x040fe2000000000e */
[-C--:B------:R-:W-:Y:S01]  /*0450*/  FFMA R27, R19, R17.reuse, R18 ;  /* 0x00000011131b7223 */ /* 0x080fe20000000012 */
[----:B------:R-:W-:Y:S01]  /*0460*/  LDS.64 R14, [R6+0x18] ;  /* 0x00001800060e7984 */ /* 0x000fe20000000a00 */
[----:B------:R-:W-:Y:S01]  /*0470*/  FFMA R17, R17, R17, R16 ;  /* 0x0000001111117223 */ /* 0x000fe20000000010 */
[----:B----4-:R-:W-:-:S02]  /*0480*/  FFMA R16, R12, R12, R29 ;  /* 0x0000000c0c107223 */ /* 0x010fc4000000001d */
[----:B------:R-:W1:Y:S02]  /*0490*/  LDS.64 R18, [R5+0x18] ;  /* 0x0000180005127984 */ /* 0x000e640000000a00 */
[C---:B------:R-:W-:Y:S01]  /*04a0*/  FFMA R29, R13.reuse, R13, R16 ;  /* 0x0000000d0d1d7223 */ /* 0x040fe20000000010 */
[-C--:B0-----:R-:W-:Y:S01]  /*04b0*/  FFMA R12, R12, R10.reuse, R27 ;  /* 0x0000000a0c0c7223 */ /* 0x081fe2000000001b */
[----:B------:R-:W-:Y:S02]  /*04c0*/  FFMA R10, R10, R10, R17 ;  /* 0x0000000a0a0a7223 */ /* 0x000fe40000000011 */
[----:B------:R-:W-:Y:S01]  /*04d0*/  LDS.64 R16, [R6+0x20] ;  /* 0x0000200006107984 */ /* 0x000fe20000000a00 */
[-C--:B------:R-:W-:Y:S01]  /*04e0*/  FFMA R27, R13, R11.reuse, R12 ;  /* 0x0000000b0d1b7223 */ /* 0x080fe2000000000c */
[----:B------:R-:W-:Y:S02]  /*04f0*/  FFMA R11, R11, R11, R10 ;  /* 0x0000000b0b0b7223 */ /* 0x000fe4000000000a */
[----:B------:R-:W0:Y:S01]  /*0500*/  LDS.64 R12, [R5+0x20] ;  /* 0x00002000050c7984 */ /* 0x000e220000000a00 */
[C---:B-1----:R-:W-:Y:S01]  /*0510*/  FFMA R10, R18.reuse, R18, R29 ;  /* 0x00000012120a7223 */ /* 0x042fe2000000001d */
[-C--:B------:R-:W-:Y:S01]  /*0520*/  FFMA R18, R18, R14.reuse, R27 ;  /* 0x0000000e12127223 */ /* 0x080fe2000000001b */
[----:B------:R-:W-:-:S02]  /*0530*/  FFMA R14, R14, R14, R11 ;  /* 0x0000000e0e0e7223 */ /* 0x000fc4000000000b */
[C---:B------:R-:W-:Y:S01]  /*0540*/  FFMA R29, R19.reuse, R19, R10 ;  /* 0x00000013131d7223 */ /* 0x040fe2000000000a */
[-C--:B------:R-:W-:Y:S01]  /*0550*/  FFMA R27, R19, R15.reuse, R18 ;  /* 0x0000000f131b7223 */ /* 0x080fe20000000012 */
[----:B------:R-:W-:Y:S01]  /*0560*/  LDS.64 R10, [R6+0x28] ;  /* 0x00002800060a7984 */ /* 0x000fe20000000a00 */
[----:B------:R-:W-:-:S03]  /*0570*/  FFMA R15, R15, R15, R14 ;  /* 0x0000000f0f0f7223 */ /* 0x000fc6000000000e */
[----:B------:R-:W1:Y:S01]  /*0580*/  LDS.64 R18, [R5+0x28] ;  /* 0x0000280005127984 */ /* 0x000e620000000a00 */
[C---:B0-----:R-:W-:Y:S01]  /*0590*/  FFMA R14, R12.reuse, R12, R29 ;  /* 0x0000000c0c0e7223 */ /* 0x041fe2000000001d */
[-C--:B------:R-:W-:Y:S01]  /*05a0*/  FFMA R12, R12, R16.reuse, R27 ;  /* 0x000000100c0c7223 */ /* 0x080fe2000000001b */
[----:B------:R-:W-:Y:S02]  /*05b0*/  FFMA R16, R16, R16, R15 ;  /* 0x0000001010107223 */ /* 0x000fe4000000000f */
[C---:B------:R-:W-:Y:S01]  /*05c0*/  FFMA R29, R13.reuse, R13, R14 ;  /* 0x0000000d0d1d7223 */ /* 0x040fe2000000000e */
[-C--:B------:R-:W-:Y:S01]  /*05d0*/  FFMA R27, R13, R17.reuse, R12 ;  /* 0x000000110d1b7223 */ /* 0x080fe2000000000c */
[----:B------:R-:W0:Y:S01]  /*05e0*/  LDS.64 R14, [R5+0x30] ;  /* 0x00003000050e7984 */ /* 0x000e220000000a00 */
[----:B------:R-:W-:-:S03]  /*05f0*/  FFMA R17, R17, R17, R16 ;  /* 0x0000001111117223 */ /* 0x000fc60000000010 */
[----:B------:R-:W2:Y:S01]  /*0600*/  LDS.64 R12, [R6+0x30] ;  /* 0x00003000060c7984 */ /* 0x000ea20000000a00 */
[C---:B-1----:R-:W-:Y:S01]  /*0610*/  FFMA R16, R18.reuse, R18, R29 ;  /* 0x0000001212107223 */ /* 0x042fe2000000001d */
[-C--:B------:R-:W-:Y:S01]  /*0620*/  FFMA R18, R18, R10.reuse, R27 ;  /* 0x0000000a12127223 */ /* 0x080fe2000000001b */
[----:B------:R-:W-:Y:S02]  /*0630*/  FFMA R10, R10, R10, R17 ;  /* 0x0000000a0a0a7223 */ /* 0x000fe40000000011 */
[C---:B------:R-:W-:Y:S01]  /*0640*/  FFMA R29, R19.reuse, R19, R16 ;  /* 0x00000013131d7223 */ /* 0x040fe20000000010 */
[-C--:B------:R-:W-:Y:S01]  /*0650*/  FFMA R27, R19, R11.reuse, R18 ;  /* 0x0000000b131b7223 */ /* 0x080fe20000000012 */
[----:B------:R-:W-:Y:S01]  /*0660*/  LDS.64 R16, [R6+0x38] ;  /* 0x0000380006107984 */ /* 0x000fe20000000a00 */
[----:B------:R-:W-:-:S03]  /*0670*/  FFMA R11, R11, R11, R10 ;  /* 0x0000000b0b0b7223 */ /* 0x000fc6000000000a */
[----:B------:R-:W1:Y:S01]  /*0680*/  LDS.64 R18, [R5+0x38] ;  /* 0x0000380005127984 */ /* 0x000e620000000a00 */
[C---:B0-----:R-:W-:Y:S01]  /*0690*/  FFMA R10, R14.reuse, R14, R29 ;  /* 0x0000000e0e0a7223 */ /* 0x041fe2000000001d */
[----:B--2---:R-:W-:-:S03]  /*06a0*/  FFMA R14, R14, R12, R27 ;  /* 0x0000000c0e0e7223 */ /* 0x004fc6000000001b */
[C---:B------:R-:W-:Y:S01]  /*06b0*/  FFMA R29, R15.reuse, R15, R10 ;  /* 0x0000000f0f1d7223 */ /* 0x040fe2000000000a */
[----:B------:R-:W-:Y:S01]  /*06c0*/  FFMA R12, R12, R12, R11 ;  /* 0x0000000c0c0c7223 */ /* 0x000fe2000000000b */
[-C--:B------:R-:W-:Y:S01]  /*06d0*/  FFMA R27, R15, R13.reuse, R14 ;  /* 0x0000000d0f1b7223 */ /* 0x080fe2000000000e */
[----:B------:R-:W-:Y:S02]  /*06e0*/  LDS.64 R10, [R6+0x40] ;  /* 0x00004000060a7984 */ /* 0x000fe40000000a00 */
[----:B------:R-:W-:Y:S02]  /*06f0*/  FFMA R13, R13, R13, R12 ;  /* 0x0000000d0d0d7223 */ /* 0x000fe4000000000c */
[----:B------:R-:W0:Y:S01]  /*0700*/  LDS.64 R14, [R5+0x40] ;  /* 0x00004000050e7984 */ /* 0x000e220000000a00 */
[C---:B-1----:R-:W-:Y:S01]  /*0710*/  FFMA R12, R18.reuse, R18, R29 ;  /* 0x00000012120c7223 */ /* 0x042fe2000000001d */
[-C--:B------:R-:W-:Y:S01]  /*0720*/  FFMA R18, R18, R16.reuse, R27 ;  /* 0x0000001012127223 */ /* 0x080fe2000000001b */
[----:B------:R-:W-:-:S02]  /*0730*/  FFMA R16, R16, R16, R13 ;  /* 0x0000001010107223 */ /* 0x000fc4000000000d */
[C---:B------:R-:W-:Y:S01]  /*0740*/  FFMA R27, R19.reuse, R19, R12 ;  /* 0x00000013131b7223 */ /* 0x040fe2000000000c */
[-C--:B------:R-:W-:Y:S01]  /*0750*/  FFMA R19, R19, R17.reuse, R18 ;  /* 0x0000001113137223 */ /* 0x080fe20000000012 */
[----:B------:R-:W-:Y:S01]  /*0760*/  FFMA R29, R17, R17, R16 ;  /* 0x00000011111d7223 */ /* 0x000fe20000000010 */
[----:B------:R-:W-:Y:S04]  /*0770*/  LDS.64 R12, [R6+0x48] ;  /* 0x00004800060c7984 */ /* 0x000fe80000000a00 */
[----:B------:R-:W1:Y:S01]  /*0780*/  LDS.64 R16, [R5+0x48] ;  /* 0x0000480005107984 */ /* 0x000e620000000a00 */
[C---:B0-----:R-:W-:Y:S01]  /*0790*/  FFMA R18, R14.reuse, R14, R27 ;  /* 0x0000000e0e127223 */ /* 0x041fe2000000001b */
[-C--:B------:R-:W-:Y:S01]  /*07a0*/  FFMA R14, R14, R10.reuse, R19 ;  /* 0x0000000a0e0e7223 */ /* 0x080fe20000000013 */
[----:B------:R-:W-:-:S02]  /*07b0*/  FFMA R10, R10, R10, R29 ;  /* 0x0000000a0a0a7223 */ /* 0x000fc4000000001d */
        /* <DEDUP_REMOVED lines=10> */
[----:B------:R-:W-:Y:S01]  /*0860*/  FFMA R29, R13, R13, R12 ;  /* 0x0000000d0d1d7223 */ /* 0x000fe2000000000c */
[----:B------:R-:W-:Y:S04]  /*0870*/  LDS.64 R10, [R6+0x58] ;  /* 0x00005800060a7984 */ /* 0x000fe80000000a00 */
[----:B------:R-:W1:Y:S01]  /*0880*/  LDS.64 R12, [R5+0x58] ;  /* 0x00005800050c7984 */ /* 0x000e620000000a00 */
[C---:B0-----:R-:W-:Y:S01]  /*0890*/  FFMA R16, R18.reuse, R18, R27 ;  /* 0x0000001212107223 */ /* 0x041fe2000000001b */
[-C--:B--2---:R-:W-:Y:S01]  /*08a0*/  FFMA R18, R18, R14.reuse, R17 ;  /* 0x0000000e12127223 */ /* 0x084fe20000000011 */
[----:B------:R-:W-:-:S02]  /*08b0*/  FFMA R14, R14, R14, R29 ;  /* 0x0000000e0e0e7223 */ /* 0x000fc4000000001d */
[C---:B------:R-:W-:Y:S01]  /*08c0*/  FFMA R29, R19.reuse, R19, R16 ;  /* 0x00000013131d7223 */ /* 0x040fe20000000010 */
[-C--:B------:R-:W-:Y:S01]  /*08d0*/  FFMA R27, R19, R15.reuse, R18 ;  /* 0x0000000f131b7223 */ /* 0x080fe20000000012 */
[----:B------:R-:W-:Y:S01]  /*08e0*/  LDS.64 R16, [R6+0x60] ;  /* 0x0000600006107984 */ /* 0x000fe20000000a00 */
[----:B------:R-:W-:-:S03]  /*08f0*/  FFMA R15, R15, R15, R14 ;  /* 0x0000000f0f0f7223 */ /* 0x000fc6000000000e */
[----:B------:R-:W0:Y:S01]  /*0900*/  LDS.64 R18, [R5+0x60] ;  /* 0x0000600005127984 */ /* 0x000e220000000a00 */
[C---:B-1----:R-:W-:Y:S01]  /*0910*/  FFMA R14, R12.reuse, R12, R29 ;  /* 0x0000000c0c0e7223 */ /* 0x042fe2000000001d */
[-C--:B------:R-:W-:Y:S01]  /*0920*/  FFMA R12, R12, R10.reuse, R27 ;  /* 0x0000000a0c0c7223 */ /* 0x080fe2000000001b */
[----:B------:R-:W-:Y:S02]  /*0930*/  FFMA R10, R10, R10, R15 ;  /* 0x0000000a0a0a7223 */ /* 0x000fe4000000000f */
[C---:B------:R-:W-:Y:S01]  /*0940*/  FFMA R27, R13.reuse, R13, R14 ;  /* 0x0000000d0d1b7223 */ /* 0x040fe2000000000e */
[-C--:B------:R-:W-:Y:S01]  /*0950*/  FFMA R15, R13, R11.reuse, R12 ;  /* 0x0000000b0d0f7223 */ /* 0x080fe2000000000c */
[----:B------:R-:W-:Y:S01]  /*0960*/  FFMA R29, R11, R11, R10 ;  /* 0x0000000b0b1d7223 */ /* 0x000fe2000000000a */
[----:B------:R-:W1:Y:S04]  /*0970*/  LDS.64 R12, [R5+0x68] ;  /* 0x00006800050c7984 */ /* 0x000e680000000a00 */
[----:B------:R-:W2:Y:S01]  /*0980*/  LDS.64 R10, [R6+0x68] ;  /* 0x00006800060a7984 */ /* 0x000ea20000000a00 */
[C---:B0-----:R-:W-:Y:S01]  /*0990*/  FFMA R14, R18.reuse, R18, R27 ;  /* 0x00000012120e7223 */ /* 0x041fe2000000001b */
[-C--:B------:R-:W-:Y:S01]  /*09a0*/  FFMA R18, R18, R16.reuse, R15 ;  /* 0x0000001012127223 */ /* 0x080fe2000000000f */
[----:B------:R-:W-:-:S02]  /*09b0*/  FFMA R16, R16, R16, R29 ;  /* 0x0000001010107223 */ /* 0x000fc4000000001d */
[C---:B------:R-:W-:Y:S01]  /*09c0*/  FFMA R29, R19.reuse, R19, R14 ;  /* 0x00000013131d7223 */ /* 0x040fe2000000000e */
[-C--:B------:R-:W-:Y:S01]  /*09d0*/  FFMA R27, R19, R17.reuse, R18 ;  /* 0x00000011131b7223 */ /* 0x080fe20000000012 */
[----:B------:R-:W0:Y:S01]  /*09e0*/  LDS.64 R14, [R5+0x70] ;  /* 0x00007000050e7984 */ /* 0x000e220000000a00 */
[----:B------:R-:W-:-:S03]  /*09f0*/  FFMA R17, R17, R17, R16 ;  /* 0x0000001111117223 */ /* 0x000fc60000000010 */
[----:B------:R-:W3:Y:S01]  /*0a00*/  LDS.64 R18, [R6+0x70] ;  /* 0x0000700006127984 */ /* 0x000ee20000000a00 */
[C---:B-1----:R-:W-:Y:S01]  /*0a10*/  FFMA R16, R12.reuse, R12, R29 ;  /* 0x0000000c0c107223 */ /* 0x042fe2000000001d */
[-C--:B--2---:R-:W-:Y:S01]  /*0a20*/  FFMA R12, R12, R10.reuse, R27 ;  /* 0x0000000a0c0c7223 */ /* 0x084fe2000000001b */
[----:B------:R-:W-:Y:S02]  /*0a30*/  FFMA R10, R10, R10, R17 ;  /* 0x0000000a0a0a7223 */ /* 0x000fe40000000011 */
[C---:B------:R-:W-:Y:S01]  /*0a40*/  FFMA R17, R13.reuse, R13, R16 ;  /* 0x0000000d0d117223 */ /* 0x040fe20000000010 */
[-C--:B------:R-:W-:Y:S01]  /*0a50*/  FFMA R13, R13, R11.reuse, R12 ;  /* 0x0000000b0d0d7223 */ /* 0x080fe2000000000c */
[----:B------:R-:W-:Y:S02]  /*0a60*/  FFMA R11, R11, R11, R10 ;  /* 0x0000000b0b0b7223 */ /* 0x000fe4000000000a */
[C---:B0-----:R-:W-:Y:S01]  /*0a70*/  FFMA R10, R14.reuse, R14, R17 ;  /* 0x0000000e0e0a7223 */ /* 0x041fe20000000011 */
[-C--:B---3--:R-:W-:Y:S01]  /*0a80*/  FFMA R14, R14, R18.reuse, R13 ;  /* 0x000000120e0e7223 */ /* 0x088fe2000000000d */
[----:B------:R-:W-:-:S02]  /*0a90*/  FFMA R18, R18, R18, R11 ;  /* 0x0000001212127223 */ /* 0x000fc4000000000b */
[C---:B------:R-:W-:Y:S01]  /*0aa0*/  FFMA R29, R15.reuse, R15, R10 ;  /* 0x0000000f0f1d7223 */ /* 0x040fe2000000000a */
[-C--:B------:R-:W-:Y:S01]  /*0ab0*/  FFMA R20, R15, R19.reuse, R14 ;  /* 0x000000130f147223 */ /* 0x080fe2000000000e */
[----:B------:R-:W-:Y:S01]  /*0ac0*/  FFMA R28, R19, R19, R18 ;  /* 0x00000013131c7223 */ /* 0x000fe20000000012 */
[----:B------:R-:W-:Y:S06]  /*0ad0*/  BAR.SYNC.DEFER_BLOCKING 0x0 ;  /* 0x0000000000007b1d */ /* 0x000fec0000010000 */
[----:B------:R-:W-:Y:S05]  /*0ae0*/  BRA.U UP0, `(.L_x_47) ;  /* 0xfffffff500d07547 */ /* 0x000fea000b83ffff */
.L_x_46:
        /* <DEDUP_REMOVED lines=10> */
[----:B-1----:R-:W-:Y:S05]  /*0b90*/  CALL.REL.NOINC `($__internal_4_$__cuda_sm20_sqrt_rn_f32_slowpath) ;  /* 0x0000000000a47944 */ /* 0x002fea0003c00000 */
[----:B------:R-:W-:Y:S01]  /*0ba0*/  MOV R0, R3 ;  /* 0x0000000300007202 */ /* 0x000fe20000000f00 */
[----:B------:R-:W-:Y:S06]  /*0bb0*/  BRA `(.L_x_50) ;  /* 0x0000000000107947 */ /* 0x000fec0003800000 */
.L_x_49:
[C---:B-1----:R-:W-:Y:S01]  /*0bc0*/  FMUL.FTZ R0, R4.reuse, R29 ;  /* 0x0000001d04007220 */ /* 0x042fe20000410000 */
[----:B------:R-:W-:-:S03]  /*0bd0*/  FMUL.FTZ R3, R4, 0.5 ;  /* 0x3f00000004037820 */ /* 0x000fc60000410000 */
[----:B------:R-:W-:-:S04]  /*0be0*/  FFMA R29, -R0, R0, R29 ;  /* 0x00000000001d7223 */ /* 0x000fc8000000011d */
[----:B------:R-:W-:-:S07]  /*0bf0*/  FFMA R0, R29, R3, R0 ;  /* 0x000000031d007223 */ /* 0x000fce0000000000 */
.L_x_50:
[----:B------:R-:W-:Y:S05]  /*0c00*/  BSYNC.RECONVERGENT B0 ;  /* 0x0000000000007941 */ /* 0x000fea0003800200 */
.L_x_48:
[----:B------:R-:W-:Y:S01]  /*0c10*/  IADD3 R3, PT, PT, R28, -0xd000000, RZ ;  /* 0xf30000001c037810 */ /* 0x000fe20007ffe0ff */
[----:B------:R0:W1:Y:S01]  /*0c20*/  MUFU.RSQ R5, R28 ;  /* 0x0000001c00057308 */ /* 0x0000620000001400 */
[----:B------:R-:W-:Y:S02]  /*0c30*/  BSSY.RECONVERGENT B0, `(.L_x_51) ;  /* 0x000000b000007945 */ /* 0x000fe40003800200 */
[----:B------:R-:W-:-:S13]  /*0c40*/  ISETP.GT.U32.AND P0, PT, R3, 0x727fffff, PT ;  /* 0x727fffff0300780c */ /* 0x000fda0003f04070 */
[----:B0-----:R-:W-:Y:S05]  /*0c50*/  @!P0 BRA `(.L_x_52) ;  /* 0x0000000000108947 */ /* 0x001fea0003800000 */
[----:B------:R-:W-:Y:S02]  /*0c60*/  MOV R29, R28 ;  /* 0x0000001c001d7202 */ /* 0x000fe40000000f00 */
[----:B------:R-:W-:-:S07]  /*0c70*/  MOV R8, 0xc90 ;  /* 0x00000c9000087802 */ /* 0x000fce0000000f00 */
[----:B-1----:R-:W-:Y:S05]  /*0c80*/  CALL.REL.NOINC `($__internal_4_$__cuda_sm20_sqrt_rn_f32_slowpath) ;  /* 0x0000000000687944 */ /* 0x002fea0003c00000 */
[----:B------:R-:W-:Y:S05]  /*0c90*/  BRA `(.L_x_53) ;  /* 0x0000000000107947 */ /* 0x000fea0003800000 */
.L_x_52:
[C---:B-1----:R-:W-:Y:S01]  /*0ca0*/  FMUL.FTZ R3, R5.reuse, R28 ;  /* 0x0000001c05037220 */ /* 0x042fe20000410000 */
[----:B------:R-:W-:-:S03]  /*0cb0*/  FMUL.FTZ R4, R5, 0.5 ;  /* 0x3f00000005047820 */ /* 0x000fc60000410000 */
[----:B------:R-:W-:-:S04]  /*0cc0*/  FFMA R28, -R3, R3, R28 ;  /* 0x00000003031c7223 */ /* 0x000fc8000000011c */
[----:B------:R-:W-:-:S07]  /*0cd0*/  FFMA R3, R28, R4, R3 ;  /* 0x000000041c037223 */ /* 0x000fce0000000003 */
.L_x_53:
[----:B------:R-:W-:Y:S05]  /*0ce0*/  BSYNC.RECONVERGENT B0 ;  /* 0x0000000000007941 */ /* 0x000fea0003800200 */
.L_x_51:
        /* <DEDUP_REMOVED lines=11> */
[----:B------:R-:W-:Y:S05]  /*0da0*/  CALL.REL.NOINC `($__internal_5_$__cuda_sm3x_div_rn_noftz_f32_slowpath) ;  /* 0x0000000000787944 */ /* 0x000fea0003c00000 */
[----:B------:R-:W-:-:S07]  /*0db0*/  MOV R7, R0 ;  /* 0x0000000000077202 */ /* 0x000fce0000000f00 */
.L_x_55:
[----:B------:R-:W-:Y:S05]  /*0dc0*/  BSYNC.RECONVERGENT B0 ;  /* 0x0000000000007941 */ /* 0x000fea0003800200 */
.L_x_54:
[----:B------:R-:W0:Y:S01]  /*0dd0*/  LDC.64 R4, c[0x0][0x390] ;  /* 0x0000e400ff047b82 */ /* 0x000e220000000a00 */
[----:B------:R-:W1:Y:S02]  /*0de0*/  LDCU UR4, c[0x0][0x39c] ;  /* 0x00007380ff0477ac */ /* 0x000e640008000800 */
[----:B-1----:R-:W-:-:S04]  /*0df0*/  IMAD R3, R21, UR4, R2 ;  /* 0x0000000415037c24 */ /* 0x002fc8000f8e0202 */
[----:B0-----:R-:W-:-:S05]  /*0e00*/  IMAD.WIDE R2, R3, 0x4, R4 ;  /* 0x0000000403027825 */ /* 0x001fca00078e0204 */
[----:B------:R-:W-:Y:S01]  /*0e10*/  STG.E desc[UR6][R2.64], R7 ;  /* 0x0000000702007986 */ /* 0x000fe2000c101906 */
[----:B------:R-:W-:Y:S05]  /*0e20*/  EXIT ;  /* 0x000000000000794d */ /* 0x000fea0003800000 */
        .weak           $__internal_4_$__cuda_sm20_sqrt_rn_f32_slowpath
        .type           $__internal_4_$__cuda_sm20_sqrt_rn_f32_slowpath,@function
        .size           $__internal_4_$__cuda_sm20_sqrt_rn_f32_slowpath,($__internal_5_$__cuda_sm3x_div_rn_noftz_f32_slowpath - $__internal_4_$__cuda_sm20_sqrt_rn_f32_slowpath)
$__internal_4_$__cuda_sm20_sqrt_rn_f32_slowpath:
        /* <DEDUP_REMOVED lines=19> */
.L_x_56:
[----:B------:R-:W-:Y:S01]  /*0f60*/  HFMA2 R5, -RZ, RZ, 0, 0 ;  /* 0x00000000ff057431 */ /* 0x000fe200000001ff */
[----:B------:R-:W-:-:S04]  /*0f70*/  MOV R4, R8 ;  /* 0x0000000800047202 */ /* 0x000fc80000000f00 */
[----:B------:R-:W-:Y:S05]  /*0f80*/  RET.REL.NODEC R4 `(_Z25cosine_strategy7_templateILi30EEvPKfS1_Pfiii) ;  /* 0xfffffff0041c7950 */ /* 0x000fea0003c3ffff */
        .weak           $__internal_5_$__cuda_sm3x_div_rn_noftz_f32_slowpath
        .type           $__internal_5_$__cuda_sm3x_div_rn_noftz_f32_slowpath,@function
        .size           $__internal_5_$__cuda_sm3x_div_rn_noftz_f32_slowpath,(.L_x_145 - $__internal_5_$__cuda_sm3x_div_rn_noftz_f32_slowpath)
$__internal_5_$__cuda_sm3x_div_rn_noftz_f32_slowpath:
        /* <DEDUP_REMOVED lines=19> */
[----:B------:R-:W-:Y:S02]  /*10c0*/  FSETP.NEU.FTZ.AND P2, PT, |R20|, +INF , PT ;  /* 0x7f8000001400780b */ /* 0x000fe40003f5d200 */
        /* <DEDUP_REMOVED lines=16> */
.L_x_58:
[----:B------:R-:W-:Y:S01]  /*11d0*/  LEA R0, R10, 0xc0800000, 0x17 ;  /* 0xc08000000a007811 */ /* 0x000fe200078eb8ff */
[----:B------:R-:W-:Y:S03]  /*11e0*/  BSSY.RECONVERGENT B2, `(.L_x_63) ;  /* 0x0000036000027945 */ /* 0x000fe60003800200 */
[----:B------:R-:W-:Y:S02]  /*11f0*/  IADD3 R6, PT, PT, -R0, R3, RZ ;  /* 0x0000000300067210 */ /* 0x000fe40007ffe1ff */
[----:B------:R-:W-:Y:S02]  /*1200*/  IADD3 R3, PT, PT, R8, -0x7f, RZ ;  /* 0xffffff8108037810 */ /* 0x000fe40007ffe0ff */
[----:B------:R0:W1:Y:S01]  /*1210*/  MUFU.RCP R7, R6 ;  /* 0x0000000600077308 */ /* 0x0000620000001000 */
[----:B------:R-:W-:Y:S02]  /*1220*/  FADD.FTZ R9, -R6, -RZ ;  /* 0x800000ff06097221 */ /* 0x000fe40000010100 */
[C---:B------:R-:W-:Y:S01]  /*1230*/  IMAD R0, R3.reuse, -0x800000, R20 ;  /* 0xff80000003007824 */ /* 0x040fe200078e0214 */
[----:B0-----:R-:W-:-:S04]  /*1240*/  IADD3 R6, PT, PT, R3, 0x7f, -R10 ;  /* 0x0000007f03067810 */ /* 0x001fc80007ffe80a */
[----:B------:R-:W-:Y:S01]  /*1250*/  IADD3 R6, PT, PT, R6, R5, RZ ;  /* 0x0000000506067210 */ /* 0x000fe20007ffe0ff */
[----:B-1----:R-:W-:-:S04]  /*1260*/  FFMA R8, R7, R9, 1 ;  /* 0x3f80000007087423 */ /* 0x002fc80000000009 */
        /* <DEDUP_REMOVED lines=41> */
.L_x_65:
[----:B------:R-:W-:-:S04]  /*1500*/  LOP3.LUT R0, R0, 0x80000000, RZ, 0xc0, !PT ;  /* 0x8000000000007812 */ /* 0x000fc800078ec0ff */
[----:B------:R-:W-:Y:S01]  /*1510*/  LOP3.LUT R0, R0, 0x7f800000, RZ, 0xfc, !PT ;  /* 0x7f80000000007812 */ /* 0x000fe200078efcff */
[----:B------:R-:W-:Y:S06]  /*1520*/  BRA `(.L_x_66) ;  /* 0x0000000000047947 */ /* 0x000fec0003800000 */
.L_x_64:
[----:B------:R-:W-:-:S07]  /*1530*/  LEA R0, R6, R0, 0x17 ;  /* 0x0000000006007211 */ /* 0x000fce00078eb8ff */
.L_x_66:
[----:B------:R-:W-:Y:S05]  /*1540*/  BSYNC.RECONVERGENT B2 ;  /* 0x0000000000027941 */ /* 0x000fea0003800200 */
.L_x_63:
[----:B------:R-:W-:Y:S05]  /*1550*/  BRA `(.L_x_67) ;  /* 0x0000000000207947 */ /* 0x000fea0003800000 */
.L_x_62:
[----:B------:R-:W-:-:S04]  /*1560*/  LOP3.LUT R0, R3, 0x80000000, R20, 0x48, !PT ;  /* 0x8000000003007812 */ /* 0x000fc800078e4814 */
[----:B------:R-:W-:Y:S01]  /*1570*/  LOP3.LUT R0, R0, 0x7f800000, RZ, 0xfc, !PT ;  /* 0x7f80000000007812 */ /* 0x000fe200078efcff */
[----:B------:R-:W-:Y:S06]  /*1580*/  BRA `(.L_x_67) ;  /* 0x0000000000147947 */ /* 0x000fec0003800000 */
.L_x_61:
[----:B------:R-:W-:Y:S01]  /*1590*/  LOP3.LUT R0, R3, 0x80000000, R20, 0x48, !PT ;  /* 0x8000000003007812 */ /* 0x000fe200078e4814 */
[----:B------:R-:W-:Y:S06]  /*15a0*/  BRA `(.L_x_67) ;  /* 0x00000000000c7947 */ /* 0x000fec0003800000 */
.L_x_60:
[----:B------:R-:W0:Y:S01]  /*15b0*/  MUFU.RSQ R0, -QNAN ;  /* 0xffc0000000007908 */ /* 0x000e220000001400 */
[----:B------:R-:W-:Y:S05]  /*15c0*/  BRA `(.L_x_67) ;  /* 0x0000000000047947 */ /* 0x000fea0003800000 */
.L_x_59:
[----:B------:R-:W-:-:S07]  /*15d0*/  FADD.FTZ R0, R20, R0 ;  /* 0x0000000014007221 */ /* 0x000fce0000010000 */
.L_x_67:
[----:B------:R-:W-:Y:S05]  /*15e0*/  BSYNC.RECONVERGENT B1 ;  /* 0x0000000000017941 */ /* 0x000fea0003800200 */
.L_x_57:
[----:B------:R-:W-:-:S04]  /*15f0*/  HFMA2 R5, -RZ, RZ, 0, 0 ;  /* 0x00000000ff057431 */ /* 0x000fc800000001ff */
[----:B0-----:R-:W-:Y:S05]  /*1600*/  RET.REL.NODEC R4 `(_Z25cosine_strategy7_templateILi30EEvPKfS1_Pfiii) ;  /* 0xffffffe8047c7950 */ /* 0x001fea0003c3ffff */
.L_x_68:
        /* <DEDUP_REMOVED lines=15> */
.L_x_145:


//--------------------- .text._Z25cosine_strategy7_templateILi16EEvPKfS1_Pfiii --------------------------
	.section	.text._Z25cosine_strategy7_templateILi16EEvPKfS1_Pfiii,"ax",@progbits
	.align	128
        .global         _Z25cosine_strategy7_templateILi16EEvPKfS1_Pfiii
        .type           _Z25cosine_strategy7_templateILi16EEvPKfS1_Pfiii,@function
        .size           _Z25cosine_strategy7_templateILi16EEvPKfS1_Pfiii,(.L_x_147 - _Z25cosine_strategy7_templateILi16EEvPKfS1_Pfiii)
        .other          _Z25cosine_strategy7_templateILi16EEvPKfS1_Pfiii,@"STO_CUDA_ENTRY STV_DEFAULT"
_Z25cosine_strategy7_templateILi16EEvPKfS1_Pfiii:
.text._Z25cosine_strategy7_templateILi16EEvPKfS1_Pfiii:
        /* <DEDUP_REMOVED lines=11> */
[----:B0-----:R-:W-:Y:S01]  /*00b0*/  LEA R26, R26, R25, 0x4 ;  /* 0x000000191a1a7211 */ /* 0x001fe200078e20ff */
[----:B---3--:R-:W-:-:S07]  /*00c0*/  IMAD R24, R24, 0x10, R23 ;  /* 0x0000001018187824 */ /* 0x008fce00078e0217 */
        /* <DEDUP_REMOVED lines=18> */
[----:B------:R-:W-:-:S03]  /*01f0*/  LEA R0, R23, UR6, 0x6 ;  /* 0x0000000617007c11 */ /* 0x000fc6000f8e30ff */
[----:B------:R-:W-:Y:S01]  /*0200*/  IMAD R3, R23, 0x4, R20 ;  /* 0x0000000417037824 */ /* 0x000fe200078e0214 */
[----:B-123--:R-:W-:-:S07]  /*0210*/  LEA R2, R25, R0, 0x2 ;  /* 0x0000000019027211 */ /* 0x00efce00078e10ff */
.L_x_70:
        /* <DEDUP_REMOVED lines=11> */
[----:B------:R-:W3:Y:S01]  /*02d0*/  @!P1 LDG.E.CONSTANT R29, desc[UR8][R4.64] ;  /* 0x00000008041d9981 */ /* 0x000ee2000c1e9900 */
[----:B------:R-:W-:-:S04]  /*02e0*/  UIADD3 UR4, UPT, UPT, UR4, 0x1, URZ ;  /* 0x0000000104047890 */ /* 0x000fc8000fffe0ff */
[----:B------:R-:W-:Y:S01]  /*02f0*/  UISETP.NE.AND UP0, UPT, UR4, URZ, UPT ;  /* 0x000000ff0400728c */ /* 0x000fe2000bf05270 */
[----:B------:R-:W-:Y:S01]  /*0300*/  VIADD R25, R25, 0x10 ;  /* 0x0000001019197836 */ /* 0x000fe20000000000 */
[----:B------:R-:W-:Y:S02]  /*0310*/  IADD3 R23, PT, PT, R23, 0x10, RZ ;  /* 0x0000001017177810 */ /* 0x000fe40007ffe0ff */
[----:B------:R-:W-:Y:S02]  /*0320*/  IADD3 R21, PT, PT, R21, 0x10, RZ ;  /* 0x0000001015157810 */ /* 0x000fe40007ffe0ff */
[----:B------:R-:W-:Y:S01]  /*0330*/  IADD3 R22, PT, PT, R22, 0x10, RZ ;  /* 0x0000001016167810 */ /* 0x000fe20007ffe0ff */
        /* <DEDUP_REMOVED lines=47> */
[C---:B0-----:R-:W-:Y:S02]  /*0630*/  FFMA R12, R4.reuse, R4, R13 ;  /* 0x00000004040c7223 */ /* 0x041fe4000000000d */
[-C--:B-1----:R-:W-:Y:S01]  /*0640*/  FFMA R4, R4, R8.reuse, R15 ;  /* 0x0000000804047223 */ /* 0x082fe2000000000f */
[----:B------:R-:W-:Y:S01]  /*0650*/  FFMA R8, R8, R8, R19 ;  /* 0x0000000808087223 */ /* 0x000fe20000000013 */
[C---:B------:R-:W-:Y:S02]  /*0660*/  FFMA R13, R5.reuse, R5, R12 ;  /* 0x00000005050d7223 */ /* 0x040fe4000000000c */
[-C--:B------:R-:W-:Y:S01]  /*0670*/  FFMA R5, R5, R9.reuse, R4 ;  /* 0x0000000905057223 */ /* 0x080fe20000000004 */
[----:B------:R-:W-:Y:S01]  /*0680*/  FFMA R9, R9, R9, R8 ;  /* 0x0000000909097223 */ /* 0x000fe20000000008 */
[----:B------:R-:W-:-:S02]  /*0690*/  FFMA R4, R6, R6, R13 ;  /* 0x0000000606047223 */ /* 0x000fc4000000000d */
[-C--:B------:R-:W-:Y:S01]  /*06a0*/  FFMA R6, R6, R10.reuse, R5 ;  /* 0x0000000a06067223 */ /* 0x080fe20000000005 */
[----:B------:R-:W-:Y:S01]  /*06b0*/  FFMA R10, R10, R10, R9 ;  /* 0x0000000a0a0a7223 */ /* 0x000fe20000000009 */
[C---:B------:R-:W-:Y:S02]  /*06c0*/  FFMA R9, R7.reuse, R7, R4 ;  /* 0x0000000707097223 */ /* 0x040fe40000000004 */
[-C--:B------:R-:W-:Y:S01]  /*06d0*/  FFMA R7, R7, R11.reuse, R6 ;  /* 0x0000000b07077223 */ /* 0x080fe20000000006 */
[----:B------:R-:W-:Y:S01]  /*06e0*/  FFMA R27, R11, R11, R10 ;  /* 0x0000000b0b1b7223 */ /* 0x000fe2000000000a */
[----:B------:R-:W-:Y:S06]  /*06f0*/  BAR.SYNC.DEFER_BLOCKING 0x0 ;  /* 0x0000000000007b1d */ /* 0x000fec0000010000 */
[----:B------:R-:W-:Y:S05]  /*0700*/  BRA.U UP0, `(.L_x_70) ;  /* 0xfffffff900c47547 */ /* 0x000fea000b83ffff */
.L_x_69:
[----:B------:R-:W0:Y:S02]  /*0710*/  LDCU.64 UR4, c[0x0][0x398] ;  /* 0x00007300ff0477ac */ /* 0x000e240008000a00 */
[----:B0-----:R-:W-:-:S04]  /*0720*/  ISETP.GE.AND P0, PT, R24, UR5, PT ;  /* 0x0000000518007c0c */ /* 0x001fc8000bf06270 */
[----:B------:R-:W-:-:S13]  /*0730*/  ISETP.GE.OR P0, PT, R26, UR4, P0 ;  /* 0x000000041a007c0c */ /* 0x000fda0008706670 */
[----:B------:R-:W-:Y:S05]  /*0740*/  @P0 EXIT ;  /* 0x000000000000094d */ /* 0x000fea0003800000 */
[----:B------:R-:W-:Y:S01]  /*0750*/  VIADD R0, R9, 0xf3000000 ;  /* 0xf300000009007836 */ /* 0x000fe20000000000 */
[----:B------:R0:W1:Y:S01]  /*0760*/  MUFU.RSQ R2, R9 ;  /* 0x0000000900027308 */ /* 0x0000620000001400 */
[----:B------:R-:W-:Y:S03]  /*0770*/  BSSY.RECONVERGENT B0, `(.L_x_71) ;  /* 0x000000b000007945 */ /* 0x000fe60003800200 */
[----:B------:R-:W-:-:S13]  /*0780*/  ISETP.GT.U32.AND P0, PT, R0, 0x727fffff, PT ;  /* 0x727fffff0000780c */ /* 0x000fda0003f04070 */
[----:B01----:R-:W-:Y:S05]  /*0790*/  @!P0 BRA `(.L_x_72) ;  /* 0x0000000000108947 */ /* 0x003fea0003800000 */
[----:B------:R-:W-:-:S07]  /*07a0*/  MOV R8, 0x7c0 ;  /* 0x000007c000087802 */ /* 0x000fce0000000f00 */
[----:B------:R-:W-:Y:S05]  /*07b0*/  CALL.REL.NOINC `($__internal_6_$__cuda_sm20_sqrt_rn_f32_slowpath) ;  /* 0x0000000000a87944 */ /* 0x000fea0003c00000 */
[----:B------:R-:W-:Y:S01]  /*07c0*/  MOV R0, R4 ;  /* 0x0000000400007202 */ /* 0x000fe20000000f00 */
[----:B------:R-:W-:Y:S06]  /*07d0*/  BRA `(.L_x_73) ;  /* 0x0000000000107947 */ /* 0x000fec0003800000 */
.L_x_72:
[C---:B------:R-:W-:Y:S01]  /*07e0*/  FMUL.FTZ R0, R2.reuse, R9 ;  /* 0x0000000902007220 */ /* 0x040fe20000410000 */
[----:B------:R-:W-:-:S03]  /*07f0*/  FMUL.FTZ R2, R2, 0.5 ;  /* 0x3f00000002027820 */ /* 0x000fc60000410000 */
[----:B------:R-:W-:-:S04]  /*0800*/  FFMA R9, -R0, R0, R9 ;  /* 0x0000000000097223 */ /* 0x000fc80000000109 */
[----:B------:R-:W-:-:S07]  /*0810*/  FFMA R0, R9, R2, R0 ;  /* 0x0000000209007223 */ /* 0x000fce0000000000 */
.L_x_73:
[----:B------:R-:W-:Y:S05]  /*0820*/  BSYNC.RECONVERGENT B0 ;  /* 0x0000000000007941 */ /* 0x000fea0003800200 */
.L_x_71:
[----:B------:R-:W-:Y:S01]  /*0830*/  IADD3 R2, PT, PT, R27, -0xd000000, RZ ;  /* 0xf30000001b027810 */ /* 0x000fe20007ffe0ff */
[----:B------:R0:W1:Y:S01]  /*0840*/  MUFU.RSQ R4, R27 ;  /* 0x0000001b00047308 */ /* 0x0000620000001400 */
[----:B------:R-:W-:Y:S02]  /*0850*/  BSSY.RECONVERGENT B0, `(.L_x_74) ;  /* 0x000000c000007945 */ /* 0x000fe40003800200 */
[----:B------:R-:W-:-:S13]  /*0860*/  ISETP.GT.U32.AND P0, PT, R2, 0x727fffff, PT ;  /* 0x727fffff0200780c */ /* 0x000fda0003f04070 */
[----:B0-----:R-:W-:Y:S05]  /*0870*/  @!P0 BRA `(.L_x_75) ;  /* 0x0000000000148947 */ /* 0x001fea0003800000 */
[----:B------:R-:W-:Y:S02]  /*0880*/  MOV R9, R27 ;  /* 0x0000001b00097202 */ /* 0x000fe40000000f00 */
[----:B------:R-:W-:-:S07]  /*0890*/  MOV R8, 0x8b0 ;  /* 0x000008b000087802 */ /* 0x000fce0000000f00 */
[----:B-1----:R-:W-:Y:S05]  /*08a0*/  CALL.REL.NOINC `($__internal_6_$__cuda_sm20_sqrt_rn_f32_slowpath) ;  /* 0x00000000006c7944 */ /* 0x002fea0003c00000 */
[----:B------:R-:W-:Y:S01]  /*08b0*/  IMAD.MOV.U32 R3, RZ, RZ, R4 ;  /* 0x000000ffff037224 */ /* 0x000fe200078e0004 */
[----:B------:R-:W-:Y:S06]  /*08c0*/  BRA `(.L_x_76) ;  /* 0x0000000000107947 */ /* 0x000fec0003800000 */
.L_x_75:
[C---:B-1----:R-:W-:Y:S01]  /*08d0*/  FMUL.FTZ R2, R4.reuse, R27 ;  /* 0x0000001b04027220 */ /* 0x042fe20000410000 */
[----:B------:R-:W-:-:S03]  /*08e0*/  FMUL.FTZ R4, R4, 0.5 ;  /* 0x3f00000004047820 */ /* 0x000fc60000410000 */
[----:B------:R-:W-:-:S04]  /*08f0*/  FFMA R3, -R2, R2, R27 ;  /* 0x0000000202037223 */ /* 0x000fc8000000011b */
[----:B------:R-:W-:-:S07]  /*0900*/  FFMA R3, R3, R4, R2 ;  /* 0x0000000403037223 */ /* 0x000fce0000000002 */
.L_x_76:
[----:B------:R-:W-:Y:S05]  /*0910*/  BSYNC.RECONVERGENT B0 ;  /* 0x0000000000007941 */ /* 0x000fea0003800200 */
.L_x_74:
        /* <DEDUP_REMOVED lines=11> */
[----:B------:R-:W-:Y:S05]  /*09d0*/  CALL.REL.NOINC `($__internal_7_$__cuda_sm3x_div_rn_noftz_f32_slowpath) ;  /* 0x00000000007c7944 */ /* 0x000fea0003c00000 */
[----:B------:R-:W-:-:S07]  /*09e0*/  MOV R5, R0 ;  /* 0x0000000000057202 */ /* 0x000fce0000000f00 */
.L_x_78:
[----:B------:R-:W-:Y:S05]  /*09f0*/  BSYNC.RECONVERGENT B0 ;  /* 0x0000000000007941 */ /* 0x000fea0003800200 */
.L_x_77:
[----:B------:R-:W0:Y:S01]  /*0a00*/  LDC.64 R2, c[0x0][0x390] ;  /* 0x0000e400ff027b82 */ /* 0x000e220000000a00 */
[----:B------:R-:W1:Y:S02]  /*0a10*/  LDCU UR4, c[0x0][0x39c] ;  /* 0x00007380ff0477ac */ /* 0x000e640008000800 */
[----:B-1----:R-:W-:-:S04]  /*0a20*/  IMAD R7, R26, UR4, R24 ;  /* 0x000000041a077c24 */ /* 0x002fc8000f8e0218 */
[----:B0-----:R-:W-:-:S05]  /*0a30*/  IMAD.WIDE R2, R7, 0x4, R2 ;  /* 0x0000000407027825 */ /* 0x001fca00078e0202 */
[----:B------:R-:W-:Y:S01]  /*0a40*/  STG.E desc[UR8][R2.64], R5 ;  /* 0x0000000502007986 */ /* 0x000fe2000c101908 */
[----:B------:R-:W-:Y:S05]  /*0a50*/  EXIT ;  /* 0x000000000000794d */ /* 0x000fea0003800000 */
        .weak           $__internal_6_$__cuda_sm20_sqrt_rn_f32_slowpath
        .type           $__internal_6_$__cuda_sm20_sqrt_rn_f32_slowpath,@function
        .size           $__internal_6_$__cuda_sm20_sqrt_rn_f32_slowpath,($__internal_7_$__cuda_sm3x_div_rn_noftz_f32_slowpath - $__internal_6_$__cuda_sm20_sqrt_rn_f32_slowpath)
$__internal_6_$__cuda_sm20_sqrt_rn_f32_slowpath:
        /* <DEDUP_REMOVED lines=19> */
.L_x_79:
[----:B------:R-:W-:Y:S02]  /*0b90*/  HFMA2 R3, -RZ, RZ, 0, 0 ;  /* 0x00000000ff037431 */ /* 0x000fe400000001ff */
[----:B------:R-:W-:Y:S01]  /*0ba0*/  IMAD.MOV.U32 R4, RZ, RZ, R2 ;  /* 0x000000ffff047224 */ /* 0x000fe200078e0002 */
[----:B------:R-:W-:-:S04]  /*0bb0*/  MOV R2, R8 ;  /* 0x0000000800027202 */ /* 0x000fc80000000f00 */
[----:B------:R-:W-:Y:S05]  /*0bc0*/  RET.REL.NODEC R2 `(_Z25cosine_strategy7_templateILi16EEvPKfS1_Pfiii) ;  /* 0xfffffff4020c7950 */ /* 0x000fea0003c3ffff */
        .weak           $__internal_7_$__cuda_sm3x_div_rn_noftz_f32_slowpath
        .type           $__internal_7_$__cuda_sm3x_div_rn_noftz_f32_slowpath,@function
        .size           $__internal_7_$__cuda_sm3x_div_rn_noftz_f32_slowpath,(.L_x_147 - $__internal_7_$__cuda_sm3x_div_rn_noftz_f32_slowpath)
$__internal_7_$__cuda_sm3x_div_rn_noftz_f32_slowpath:
        /* <DEDUP_REMOVED lines=9> */
[----:B------:R-:W-:Y:S01]  /*0c60*/  @!P0 IMAD.MOV.U32 R3, RZ, RZ, RZ ;  /* 0x000000ffff038224 */ /* 0x000fe200078e00ff */
        /* <DEDUP_REMOVED lines=25> */
.L_x_81:
[----:B------:R-:W-:Y:S01]  /*0e00*/  LEA R5, R13, 0xc0800000, 0x17 ;  /* 0xc08000000d057811 */ /* 0x000fe200078eb8ff */
[----:B------:R-:W-:Y:S04]  /*0e10*/  BSSY.RECONVERGENT B2, `(.L_x_86) ;  /* 0x0000036000027945 */ /* 0x000fe80003800200 */
[----:B------:R-:W-:Y:S01]  /*0e20*/  IMAD.IADD R5, R4, 0x1, -R5 ;  /* 0x0000000104057824 */ /* 0x000fe200078e0a05 */
[----:B------:R-:W-:-:S03]  /*0e30*/  IADD3 R4, PT, PT, R8, -0x7f, RZ ;  /* 0xffffff8108047810 */ /* 0x000fc60007ffe0ff */
[----:B------:R-:W0:Y:S01]  /*0e40*/  MUFU.RCP R6, R5 ;  /* 0x0000000500067308 */ /* 0x000e220000001000 */
[----:B------:R-:W-:Y:S01]  /*0e50*/  FADD.FTZ R9, -R5, -RZ ;  /* 0x800000ff05097221 */ /* 0x000fe20000010100 */
[----:B------:R-:W-:-:S03]  /*0e60*/  IMAD R0, R4, -0x800000, R7 ;  /* 0xff80000004007824 */ /* 0x000fc600078e0207 */
        /* <DEDUP_REMOVED lines=23> */
[----:B------:R-:W-:Y:S02]  /*0fe0*/  VIADD R6, R7, 0x20 ;  /* 0x0000002007067836 */ /* 0x000fe40000000000 */
[-CC-:B------:R-:W-:Y:S01]  /*0ff0*/  FFMA.RM R4, R11, R9.reuse, R8.reuse ;  /* 0x000000090b047223 */ /* 0x180fe20000004008 */
[----:B------:R-:W-:Y:S02]  /*1000*/  ISETP.NE.AND P2, PT, R7, RZ, PT ;  /* 0x000000ff0700720c */ /* 0x000fe40003f45270 */
[----:B------:R-:W-:Y:S01]  /*1010*/  LOP3.LUT R5, R3, 0x7fffff, RZ, 0xc0, !PT ;  /* 0x007fffff03057812 */ /* 0x000fe200078ec0ff */
[----:B------:R-:W-:Y:S01]  /*1020*/  FFMA.RP R3, R11, R9, R8 ;  /* 0x000000090b037223 */ /* 0x000fe20000008008 */
[----:B------:R-:W-:Y:S02]  /*1030*/  ISETP.NE.AND P1, PT, R7, RZ, PT ;  /* 0x000000ff0700720c */ /* 0x000fe40003f25270 */
        /* <DEDUP_REMOVED lines=15> */
.L_x_88:
[----:B------:R-:W-:-:S04]  /*1130*/  LOP3.LUT R0, R0, 0x80000000, RZ, 0xc0, !PT ;  /* 0x8000000000007812 */ /* 0x000fc800078ec0ff */
[----:B------:R-:W-:Y:S01]  /*1140*/  LOP3.LUT R0, R0, 0x7f800000, RZ, 0xfc, !PT ;  /* 0x7f80000000007812 */ /* 0x000fe200078efcff */
[----:B------:R-:W-:Y:S06]  /*1150*/  BRA `(.L_x_89) ;  /* 0x0000000000047947 */ /* 0x000fec0003800000 */
.L_x_87:
[----:B------:R-:W-:-:S07]  /*1160*/  LEA R0, R3, R0, 0x17 ;  /* 0x0000000003007211 */ /* 0x000fce00078eb8ff */
.L_x_89:
[----:B------:R-:W-:Y:S05]  /*1170*/  BSYNC.RECONVERGENT B2 ;  /* 0x0000000000027941 */ /* 0x000fea0003800200 */
.L_x_86:
[----:B------:R-:W-:Y:S05]  /*1180*/  BRA `(.L_x_90) ;  /* 0x0000000000207947 */ /* 0x000fea0003800000 */
.L_x_85:
[----:B------:R-:W-:-:S04]  /*1190*/  LOP3.LUT R0, R4, 0x80000000, R7, 0x48, !PT ;  /* 0x8000000004007812 */ /* 0x000fc800078e4807 */
[----:B------:R-:W-:Y:S01]  /*11a0*/  LOP3.LUT R0, R0, 0x7f800000, RZ, 0xfc, !PT ;  /* 0x7f80000000007812 */ /* 0x000fe200078efcff */
[----:B------:R-:W-:Y:S06]  /*11b0*/  BRA `(.L_x_90) ;  /* 0x0000000000147947 */ /* 0x000fec0003800000 */
.L_x_84:
[----:B------:R-:W-:Y:S01]  /*11c0*/  LOP3.LUT R0, R4, 0x80000000, R7, 0x48, !PT ;  /* 0x8000000004007812 */ /* 0x000fe200078e4807 */
[----:B------:R-:W-:Y:S06]  /*11d0*/  BRA `(.L_x_90) ;  /* 0x00000000000c7947 */ /* 0x000fec0003800000 */
.L_x_83:
[----:B------:R-:W0:Y:S01]  /*11e0*/  MUFU.RSQ R0, -QNAN ;  /* 0xffc0000000007908 */ /* 0x000e220000001400 */
[----:B------:R-:W-:Y:S05]  /*11f0*/  BRA `(.L_x_90) ;  /* 0x0000000000047947 */ /* 0x000fea0003800000 */
.L_x_82:
[----:B------:R-:W-:-:S07]  /*1200*/  FADD.FTZ R0, R7, R0 ;  /* 0x0000000007007221 */ /* 0x000fce0000010000 */
.L_x_90:
[----:B------:R-:W-:Y:S05]  /*1210*/  BSYNC.RECONVERGENT B1 ;  /* 0x0000000000017941 */ /* 0x000fea0003800200 */
.L_x_80:
[----:B------:R-:W-:-:S04]  /*1220*/  HFMA2 R3, -RZ, RZ, 0, 0 ;  /* 0x00000000ff037431 */ /* 0x000fc800000001ff */
[----:B0-----:R-:W-:Y:S05]  /*1230*/  RET.REL.NODEC R2 `(_Z25cosine_strategy7_templateILi16EEvPKfS1_Pfiii) ;  /* 0xffffffec02707950 */ /* 0x001fea0003c3ffff */
.L_x_91:
        /* <DEDUP_REMOVED lines=12> */
.L_x_147:


//--------------------- .text._Z25cosine_strategy7_templateILi8EEvPKfS1_Pfiii --------------------------
	.section	.text._Z25cosine_strategy7_templateILi8EEvPKfS1_Pfiii,"ax",@progbits
	.align	128
        .global         _Z25cosine_strategy7_templateILi8EEvPKfS1_Pfiii
        .type           _Z25cosine_strategy7_templateILi8EEvPKfS1_Pfiii,@function
        .size           _Z25cosine_strategy7_templateILi8EEvPKfS1_Pfiii,(.L_x_149 - _Z25cosine_strategy7_templateILi8EEvPKfS1_Pfiii)
        .other          _Z25cosine_strategy7_templateILi8EEvPKfS1_Pfiii,@"STO_CUDA_ENTRY STV_DEFAULT"
_Z25cosine_strategy7_templateILi8EEvPKfS1_Pfiii:
.text._Z25cosine_strategy7_templateILi8EEvPKfS1_Pfiii:
        /* <DEDUP_REMOVED lines=15> */
[----:B------:R-:W-:Y:S01]  /*00f0*/  UISETP.GE.U32.AND UP0, UPT, UR7, 0x9, UPT ;  /* 0x000000090700788c */ /* 0x000fe2000bf06070 */
[----:B------:R-:W-:Y:S01]  /*0100*/  CS2R R30, SRZ ;  /* 0x00000000001e7805 */ /* 0x000fe2000001ff00 */
[----:B------:R-:W-:Y:S01]  /*0110*/  UIADD3 UR5, UPT, UPT, UR4, 0x100, URZ ;  /* 0x0000010004057890 */ /* 0x000fe2000fffe0ff */
[----:B------:R-:W-:Y:S01]  /*0120*/  MOV R28, RZ ;  /* 0x000000ff001c7202 */ /* 0x000fe20000000f00 */
[----:B0-----:R-:W-:Y:S02]  /*0130*/  ULEA UR4, UR6, UR4, 0x18 ;  /* 0x0000000406047291 */ /* 0x001fe4000f8ec0ff */
[----:B------:R-:W-:Y:S02]  /*0140*/  ULEA UR5, UR6, UR5, 0x18 ;  /* 0x0000000506057291 */ /* 0x000fe4000f8ec0ff */
[----:B------:R-:W-:-:S02]  /*0150*/  UIADD3 UR6, UPT, UPT, UR7, 0x7, URZ ;  /* 0x0000000707067890 */ /* 0x000fc4000fffe0ff */
[----:B------:R-:W-:Y:S01]  /*0160*/  LEA R27, R0, UR4, 0x5 ;  /* 0x00000004001b7c11 */ /* 0x000fe2000f8e28ff */
[----:B------:R-:W-:Y:S01]  /*0170*/  UMOV UR4, URZ ;  /* 0x000000ff00047c82 */ /* 0x000fe20008000000 */
[C---:B------:R-:W-:Y:S02]  /*0180*/  LEA R25, R2.reuse, UR5, 0x5 ;  /* 0x0000000502197c11 */ /* 0x040fe4000f8e28ff */
[----:B------:R-:W-:Y:S02]  /*0190*/  LEA R24, R2, R27, 0x2 ;  /* 0x0000001b02187211 */ /* 0x000fe400078e10ff */
[----:B------:R-:W-:Y:S01]  /*01a0*/  LEA R23, R0, R25, 0x2 ;  /* 0x0000001900177211 */ /* 0x000fe200078e10ff */
[----:B------:R-:W-:Y:S06]  /*01b0*/  BRA.U !UP0, `(.L_x_93) ;  /* 0x0000000508a47547 */ /* 0x000fec000b800000 */
[----:B------:R-:W0:Y:S01]  /*01c0*/  LDCU UR10, c[0x0][0x398] ;  /* 0x00007300ff0a77ac */ /* 0x000e220008000800 */
[----:B------:R-:W-:Y:S01]  /*01d0*/  IMAD R22, R29, UR7, R0 ;  /* 0x000000071d167c24 */ /* 0x000fe2000f8e0200 */
[----:B------:R-:W-:Y:S01]  /*01e0*/  MOV R31, RZ ;  /* 0x000000ff001f7202 */ /* 0x000fe20000000f00 */
[C---:B------:R-:W-:Y:S01]  /*01f0*/  IMAD R21, R26.reuse, UR7, R2 ;  /* 0x000000071a157c24 */ /* 0x040fe2000f8e0202 */
[----:B------:R-:W-:Y:S01]  /*0200*/  USHF.R.U32.HI UR4, URZ, 0x3, UR6 ;  /* 0x00000003ff047899 */ /* 0x000fe20008011606 */
[----:B------:R-:W-:Y:S01]  /*0210*/  MOV R20, R2 ;  /* 0x0000000200147202 */ /* 0x000fe20000000f00 */
[----:B------:R-:W1:Y:S01]  /*0220*/  LDCU UR11, c[0x0][0x39c] ;  /* 0x00007380ff0b77ac */ /* 0x000e620008000800 */
[----:B------:R-:W-:Y:S01]  /*0230*/  MOV R3, R0 ;  /* 0x0000000000037202 */ /* 0x000fe20000000f00 */
[----:B------:R-:W-:Y:S01]  /*0240*/  ULOP3.LUT UR4, UR4, 0xffffffe, URZ, 0xc0, !UPT ;  /* 0x0ffffffe04047892 */ /* 0x000fe2000f8ec0ff */
[----:B------:R-:W2:Y:S03]  /*0250*/  LDCU UR5, c[0x0][0x3a0] ;  /* 0x00007400ff0577ac */ /* 0x000ea60008000800 */
[----:B------:R-:W-:Y:S01]  /*0260*/  UIADD3 UR4, UPT, UPT, -UR4, URZ, URZ ;  /* 0x000000ff04047290 */ /* 0x000fe2000fffe1ff */
[----:B0-----:R-:W-:-:S13]  /*0270*/  ISETP.GE.AND P1, PT, R26, UR10, PT ;  /* 0x0000000a1a007c0c */ /* 0x001fda000bf26270 */
.L_x_94:
[----:B--2---:R-:W-:Y:S01]  /*0280*/  UMOV UR7, UR5 ;  /* 0x0000000500077c82 */ /* 0x004fe20008000000 */
[----:B------:R-:W0:Y:S01]  /*0290*/  LDC.64 R32, c[0x0][0x388] ;  /* 0x0000e200ff207b82 */ /* 0x000e220000000a00 */
[----:B------:R-:W-:Y:S02]  /*02a0*/  ISETP.GE.OR P2, PT, R20, UR7, P1 ;  /* 0x0000000714007c0c */ /* 0x000fe40008f46670 */
[----:B------:R-:W-:Y:S02]  /*02b0*/  CS2R R14, SRZ ;  /* 0x00000000000e7805 */ /* 0x000fe4000001ff00 */
[----:B-1----:R-:W-:-:S04]  /*02c0*/  ISETP.GE.AND P0, PT, R29, UR11, PT ;  /* 0x0000000b1d007c0c */ /* 0x002fc8000bf06270 */
[----:B------:R-:W-:-:S05]  /*02d0*/  ISETP.GE.OR P3, PT, R3, UR7, P0 ;  /* 0x0000000703007c0c */ /* 0x000fca0008766670 */
[----:B------:R-:W1:Y:S01]  /*02e0*/  @!P2 LDC.64 R12, c[0x0][0x380] ;  /* 0x0000e000ff0cab82 */ /* 0x000e620000000a00 */
[----:B0-----:R-:W-:-:S07]  /*02f0*/  IMAD.WIDE R32, R22, 0x4, R32 ;  /* 0x0000000416207825 */ /* 0x001fce00078e0220 */
[----:B------:R-:W2:Y:S01]  /*0300*/  @!P3 LDG.E.CONSTANT R14, desc[UR8][R32.64] ;  /* 0x00000008200eb981 */ /* 0x000ea2000c1e9900 */
[----:B-1----:R-:W-:-:S05]  /*0310*/  @!P2 IMAD.WIDE R12, R21, 0x4, R12 ;  /* 0x00000004150ca825 */ /* 0x002fca00078e020c */
[----:B------:R0:W3:Y:S01]  /*0320*/  @!P2 LDG.E.CONSTANT R15, desc[UR8][R12.64] ;  /* 0x000000080c0fa981 */ /* 0x0000e2000c1e9900 */
[----:B------:R-:W-:-:S04]  /*0330*/  IADD3 R16, PT, PT, R20, 0x8, RZ ;  /* 0x0000000814107810 */ /* 0x000fc80007ffe0ff */
[----:B------:R-:W-:-:S13]  /*0340*/  ISETP.GE.OR P2, PT, R16, UR7, P1 ;  /* 0x0000000710007c0c */ /* 0x000fda0008f46670 */
[----:B0-----:R-:W0:Y:S01]  /*0350*/  @!P2 LDC.64 R12, c[0x0][0x380] ;  /* 0x0000e000ff0cab82 */ /* 0x001e220000000a00 */
[----:B---3--:R-:W-:Y:S04]  /*0360*/  STS [R24], R15 ;  /* 0x0000000f18007388 */ /* 0x008fe80000000800 */
[----:B--2---:R-:W-:Y:S03]  /*0370*/  STS [R23], R14 ;  /* 0x0000000e17007388 */ /* 0x004fe60000000800 */
[----:B------:R-:W-:Y:S06]  /*0380*/  BAR.SYNC.DEFER_BLOCKING 0x0 ;  /* 0x0000000000007b1d */ /* 0x000fec0000010000 */
[----:B------:R-:W1:Y:S04]  /*0390*/  LDS.128 R4, [R27] ;  /* 0x000000001b047984 */ /* 0x000e680000000c00 */
[----:B------:R-:W2:Y:S04]  /*03a0*/  LDS.128 R8, [R25] ;  /* 0x0000000019087984 */ /* 0x000ea80000000c00 */
[----:B------:R-:W-:Y:S01]  /*03b0*/  LDS.128 R16, [R25+0x10] ;  /* 0x0000100019107984 */ /* 0x000fe20000000c00 */
[C---:B-1----:R-:W-:Y:S01]  /*03c0*/  FFMA R28, R4.reuse, R4, R28 ;  /* 0x00000004041c7223 */ /* 0x042fe2000000001c */
[-C--:B--2---:R-:W-:Y:S01]  /*03d0*/  FFMA R4, R4, R8.reuse, R30 ;  /* 0x0000000804047223 */ /* 0x084fe2000000001e */
[----:B------:R-:W-:-:S02]  /*03e0*/  FFMA R8, R8, R8, R31 ;  /* 0x0000000808087223 */ /* 0x000fc4000000001f */
[C---:B------:R-:W-:Y:S01]  /*03f0*/  FFMA R15, R5.reuse, R5, R28 ;  /* 0x00000005050f7223 */ /* 0x040fe2000000001c */
[-C--:B------:R-:W-:Y:S01]  /*0400*/  FFMA R5, R5, R9.reuse, R4 ;  /* 0x0000000905057223 */ /* 0x080fe20000000004 */
[----:B------:R-:W-:Y:S02]  /*0410*/  FFMA R9, R9, R9, R8 ;  /* 0x0000000909097223 */ /* 0x000fe40000000008 */
[C---:B------:R-:W-:Y:S01]  /*0420*/  FFMA R8, R6.reuse, R6, R15 ;  /* 0x0000000606087223 */ /* 0x040fe2000000000f */
[-C--:B------:R-:W-:Y:S01]  /*0430*/  FFMA R6, R6, R10.reuse, R5 ;  /* 0x0000000a06067223 */ /* 0x080fe20000000005 */
[----:B0-----:R-:W-:Y:S02]  /*0440*/  @!P2 IMAD.WIDE R4, R21, 0x4, R12 ;  /* 0x000000041504a825 */ /* 0x001fe400078e020c */
[----:B------:R-:W0:Y:S02]  /*0450*/  LDS.128 R12, [R27+0x10] ;  /* 0x000010001b0c7984 */ /* 0x000e240000000c00 */
[----:B------:R-:W-:Y:S01]  /*0460*/  FFMA R10, R10, R10, R9 ;  /* 0x0000000a0a0a7223 */ /* 0x000fe20000000009 */
[C---:B------:R-:W-:Y:S01]  /*0470*/  FFMA R9, R7.reuse, R7, R8 ;  /* 0x0000000707097223 */ /* 0x040fe20000000008 */
[----:B------:R-:W-:Y:S01]  /*0480*/  FFMA R7, R7, R11, R6 ;  /* 0x0000000b07077223 */ /* 0x000fe20000000006 */
[----:B------:R-:W-:-:S06]  /*0490*/  HFMA2 R31, -RZ, RZ, 0, 0 ;  /* 0x00000000ff1f7431 */ /* 0x000fcc00000001ff */
[----:B------:R-:W2:Y:S01]  /*04a0*/  @!P2 LDG.E.CONSTANT R31, desc[UR8][R4.64+0x20] ;  /* 0x00002008041fa981 */ /* 0x000ea2000c1e9900 */
[----:B------:R-:W-:Y:S01]  /*04b0*/  BAR.SYNC.DEFER_BLOCKING 0x0 ;  /* 0x0000000000007b1d */ /* 0x000fe20000010000 */
[----:B0-----:R-:W-:Y:S01]  /*04c0*/  FFMA R8, R12, R16, R7 ;  /* 0x000000100c087223 */ /* 0x001fe20000000007 */
[----:B------:R-:W-:-:S04]  /*04d0*/  IADD3 R7, PT, PT, R3, 0x8, RZ ;  /* 0x0000000803077810 */ /* 0x000fc80007ffe0ff */
[----:B------:R-:W-:Y:S01]  /*04e0*/  ISETP.GE.OR P0, PT, R7, UR7, P0 ;  /* 0x0000000707007c0c */ /* 0x000fe20008706670 */
[----:B------:R-:W-:Y:S01]  /*04f0*/  FFMA R6, R12, R12, R9 ;  /* 0x0000000c0c067223 */ /* 0x000fe20000000009 */
[----:B------:R-:W-:-:S11]  /*0500*/  MOV R12, RZ ;  /* 0x000000ff000c7202 */ /* 0x000fd60000000f00 */
[----:B------:R-:W3:Y:S01]  /*0510*/  @!P0 LDG.E.CONSTANT R12, desc[UR8][R32.64+0x20] ;  /* 0x00002008200c8981 */ /* 0x000ee2000c1e9900 */
[----:B------:R-:W-:Y:S01]  /*0520*/  FFMA R11, R11, R11, R10 ;  /* 0x0000000b0b0b7223 */ /* 0x000fe2000000000a */
[----:B------:R-:W-:-:S03]  /*0530*/  FFMA R7, R13, R13, R6 ;  /* 0x0000000d0d077223 */ /* 0x000fc60000000006 */
[----:B------:R-:W-:Y:S01]  /*0540*/  FFMA R16, R16, R16, R11 ;  /* 0x0000001010107223 */ /* 0x000fe2000000000b */
[----:B------:R-:W-:-:S03]  /*0550*/  FFMA R13, R13, R17, R8 ;  /* 0x000000110d0d7223 */ /* 0x000fc60000000008 */
[----:B------:R-:W-:Y:S01]  /*0560*/  FFMA R17, R17, R17, R16 ;  /* 0x0000001111117223 */ /* 0x000fe20000000010 */
[C---:B------:R-:W-:Y:S01]  /*0570*/  FFMA R16, R14.reuse, R14, R7 ;  /* 0x0000000e0e107223 */ /* 0x040fe20000000007 */
[----:B------:R-:W-:-:S03]  /*0580*/  FFMA R14, R14, R18, R13 ;  /* 0x000000120e0e7223 */ /* 0x000fc6000000000d */
[C---:B------:R-:W-:Y:S01]  /*0590*/  FFMA R13, R15.reuse, R15, R16 ;  /* 0x0000000f0f0d7223 */ /* 0x040fe20000000010 */
[----:B------:R-:W-:Y:S01]  /*05a0*/  FFMA R15, R15, R19, R14 ;  /* 0x000000130f0f7223 */ /* 0x000fe2000000000e */
[----:B------:R-:W-:-:S04]  /*05b0*/  FFMA R18, R18, R18, R17 ;  /* 0x0000001212127223 */ /* 0x000fc80000000011 */
[----:B------:R-:W-:Y:S01]  /*05c0*/  FFMA R19, R19, R19, R18 ;  /* 0x0000001313137223 */ /* 0x000fe20000000012 */
[----:B------:R-:W-:-:S04]  /*05d0*/  UIADD3 UR4, UPT, UPT, UR4, 0x2, URZ ;  /* 0x0000000204047890 */ /* 0x000fc8000fffe0ff */
[----:B------:R-:W-:Y:S01]  /*05e0*/  UISETP.NE.AND UP0, UPT, UR4, URZ, UPT ;  /* 0x000000ff0400728c */ /* 0x000fe2000bf05270 */
[----:B------:R-:W-:Y:S02]  /*05f0*/  IADD3 R3, PT, PT, R3, 0x10, RZ ;  /* 0x0000001003037810 */ /* 0x000fe40007ffe0ff */
        /* <DEDUP_REMOVED lines=8> */
[C---:B0-----:R-:W-:Y:S01]  /*0680*/  FFMA R14, R4.reuse, R4, R13 ;  /* 0x00000004040e7223 */ /* 0x041fe2000000000d */
[----:B-1----:R-:W-:-:S03]  /*0690*/  FFMA R4, R4, R8, R15 ;  /* 0x0000000804047223 */ /* 0x002fc6000000000f */
[C---:B------:R-:W-:Y:S01]  /*06a0*/  FFMA R13, R5.reuse, R5, R14 ;  /* 0x00000005050d7223 */ /* 0x040fe2000000000e */
[----:B------:R-:W-:Y:S01]  /*06b0*/  FFMA R8, R8, R8, R19 ;  /* 0x0000000808087223 */ /* 0x000fe20000000013 */
[-C--:B------:R-:W-:Y:S02]  /*06c0*/  FFMA R5, R5, R9.reuse, R4 ;  /* 0x0000000905057223 */ /* 0x080fe40000000004 */
[C---:B------:R-:W-:Y:S01]  /*06d0*/  FFMA R4, R6.reuse, R6, R13 ;  /* 0x0000000606047223 */ /* 0x040fe2000000000d */
[----:B------:R-:W-:Y:S04]  /*06e0*/  LDS.128 R16, [R25+0x10] ;  /* 0x0000100019107984 */ /* 0x000fe80000000c00 */
[----:B------:R-:W0:Y:S01]  /*06f0*/  LDS.128 R12, [R27+0x10] ;  /* 0x000010001b0c7984 */ /* 0x000e220000000c00 */
[----:B------:R-:W-:Y:S01]  /*0700*/  FFMA R9, R9, R9, R8 ;  /* 0x0000000909097223 */ /* 0x000fe20000000008 */
[----:B------:R-:W-:Y:S01]  /*0710*/  FFMA R6, R6, R10, R5 ;  /* 0x0000000a06067223 */ /* 0x000fe20000000005 */
[----:B------:R-:W-:-:S02]  /*0720*/  FFMA R5, R7, R7, R4 ;  /* 0x0000000707057223 */ /* 0x000fc40000000004 */
[----:B------:R-:W-:Y:S01]  /*0730*/  FFMA R10, R10, R10, R9 ;  /* 0x0000000a0a0a7223 */ /* 0x000fe20000000009 */
[----:B------:R-:W-:-:S03]  /*0740*/  FFMA R7, R7, R11, R6 ;  /* 0x0000000b07077223 */ /* 0x000fc60000000006 */
[----:B------:R-:W-:Y:S01]  /*0750*/  FFMA R11, R11, R11, R10 ;  /* 0x0000000b0b0b7223 */ /* 0x000fe2000000000a */
[C---:B0-----:R-:W-:Y:S01]  /*0760*/  FFMA R4, R12.reuse, R12, R5 ;  /* 0x0000000c0c047223 */ /* 0x041fe20000000005 */
[-C--:B------:R-:W-:Y:S02]  /*0770*/  FFMA R12, R12, R16.reuse, R7 ;  /* 0x000000100c0c7223 */ /* 0x080fe40000000007 */
[----:B------:R-:W-:Y:S01]  /*0780*/  FFMA R16, R16, R16, R11 ;  /* 0x0000001010107223 */ /* 0x000fe2000000000b */
[C---:B------:R-:W-:Y:S01]  /*0790*/  FFMA R5, R13.reuse, R13, R4 ;  /* 0x0000000d0d057223 */ /* 0x040fe20000000004 */
[-C--:B------:R-:W-:Y:S02]  /*07a0*/  FFMA R13, R13, R17.reuse, R12 ;  /* 0x000000110d0d7223 */ /* 0x080fe4000000000c */
[----:B------:R-:W-:Y:S01]  /*07b0*/  FFMA R17, R17, R17, R16 ;  /* 0x0000001111117223 */ /* 0x000fe20000000010 */
[C---:B------:R-:W-:Y:S01]  /*07c0*/  FFMA R28, R14.reuse, R14, R5 ;  /* 0x0000000e0e1c7223 */ /* 0x040fe20000000005 */
[----:B------:R-:W-:-:S02]  /*07d0*/  FFMA R14, R14, R18, R13 ;  /* 0x000000120e0e7223 */ /* 0x000fc4000000000d */
[----:B------:R-:W-:Y:S01]  /*07e0*/  FFMA R18, R18, R18, R17 ;  /* 0x0000001212127223 */ /* 0x000fe20000000011 */
[C---:B------:R-:W-:Y:S01]  /*07f0*/  FFMA R28, R15.reuse, R15, R28 ;  /* 0x0000000f0f1c7223 */ /* 0x040fe2000000001c */
[-C--:B------:R-:W-:Y:S02]  /*0800*/  FFMA R30, R15, R19.reuse, R14 ;  /* 0x000000130f1e7223 */ /* 0x080fe4000000000e */
[----:B------:R-:W-:Y:S01]  /*0810*/  FFMA R31, R19, R19, R18 ;  /* 0x00000013131f7223 */ /* 0x000fe20000000012 */
[----:B------:R-:W-:Y:S06]  /*0820*/  BAR.SYNC.DEFER_BLOCKING 0x0 ;  /* 0x0000000000007b1d */ /* 0x000fec0000010000 */
[----:B------:R-:W-:Y:S05]  /*0830*/  BRA.U UP0, `(.L_x_94) ;  /* 0xfffffff900907547 */ /* 0x000fea000b83ffff */
[----:B------:R-:W-:-:S12]  /*0840*/  ULOP3.LUT UR4, UR6, 0x7ffffff0, URZ, 0xc0, !UPT ;  /* 0x7ffffff006047892 */ /* 0x000fd8000f8ec0ff */
.L_x_93:
[----:B------:R-:W-:-:S09]  /*0850*/  ULOP3.LUT UP0, URZ, UR6, 0x8, URZ, 0xc0, !UPT ;  /* 0x0000000806ff7892 */ /* 0x000fd2000f80c0ff */
[----:B------:R-:W-:Y:S05]  /*0860*/  BRA.U !UP0, `(.L_x_92) ;  /* 0x0000000108c87547 */ /* 0x000fea000b800000 */
[----:B------:R-:W0:Y:S01]  /*0870*/  LDCU UR5, c[0x0][0x398] ;  /* 0x00007300ff0577ac */ /* 0x000e220008000800 */
[----:B------:R-:W-:Y:S01]  /*0880*/  IADD3 R5, PT, PT, R2, UR4, RZ ;  /* 0x0000000402057c10 */ /* 0x000fe2000fffe0ff */
[----:B------:R-:W-:Y:S01]  /*0890*/  HFMA2 R33, -RZ, RZ, 0, 0 ;  /* 0x00000000ff217431 */ /* 0x000fe200000001ff */
[----:B------:R-:W-:Y:S01]  /*08a0*/  IADD3 R0, PT, PT, R0, UR4, RZ ;  /* 0x0000000400007c10 */ /* 0x000fe2000fffe0ff */
[----:B------:R-:W1:Y:S01]  /*08b0*/  LDCU UR6, c[0x0][0x39c] ;  /* 0x00007380ff0677ac */ /* 0x000e620008000800 */
[----:B------:R-:W-:Y:S02]  /*08c0*/  ISETP.GE.AND P0, PT, R5, UR7, PT ;  /* 0x0000000705007c0c */ /* 0x000fe4000bf06270 */
[----:B------:R-:W-:Y:S02]  /*08d0*/  ISETP.GE.AND P1, PT, R0, UR7, PT ;  /* 0x0000000700007c0c */ /* 0x000fe4000bf26270 */
[----:B0-----:R-:W-:Y:S02]  /*08e0*/  ISETP.GE.OR P0, PT, R26, UR5, P0 ;  /* 0x000000051a007c0c */ /* 0x001fe40008706670 */
[----:B-1----:R-:W-:-:S11]  /*08f0*/  ISETP.GE.OR P1, PT, R29, UR6, P1 ;  /* 0x000000061d007c0c */ /* 0x002fd60008f26670 */
[----:B------:R-:W0:Y:S01]  /*0900*/  @!P0 LDC.64 R20, c[0x0][0x380] ;  /* 0x0000e000ff148b82 */ /* 0x000e220000000a00 */
[----:B------:R-:W-:Y:S02]  /*0910*/  @!P0 IMAD R5, R26, UR7, R5 ;  /* 0x000000071a058c24 */ /* 0x000fe4000f8e0205 */
[----:B------:R-:W-:Y:S01]  /*0920*/  @!P1 IMAD R7, R29, UR7, R0 ;  /* 0x000000071d079c24 */ /* 0x000fe2000f8e0200 */
[----:B------:R-:W-:-:S04]  /*0930*/  MOV R0, RZ ;  /* 0x000000ff00007202 */ /* 0x000fc80000000f00 */
[----:B------:R-:W1:Y:S01]  /*0940*/  @!P1 LDC.64 R2, c[0x0][0x388] ;  /* 0x0000e200ff029b82 */ /* 0x000e620000000a00 */
[----:B0-----:R-:W-:-:S05]  /*0950*/  @!P0 IMAD.WIDE R20, R5, 0x4, R20 ;  /* 0x0000000405148825 */ /* 0x001fca00078e0214 */
[----:B------:R-:W2:Y:S01]  /*0960*/  @!P0 LDG.E.CONSTANT R33, desc[UR8][R20.64] ;  /* 0x0000000814218981 */ /* 0x000ea2000c1e9900 */
[----:B-1----:R-:W-:-:S05]  /*0970*/  @!P1 IMAD.WIDE R2, R7, 0x4, R2 ;  /* 0x0000000407029825 */ /* 0x002fca00078e0202 */
[----:B------:R-:W3:Y:S04]  /*0980*/  @!P1 LDG.E.CONSTANT R0, desc[UR8][R2.64] ;  /* 0x0000000802009981 */ /* 0x000ee8000c1e9900 */
[----:B--2---:R-:W-:Y:S04]  /*0990*/  STS [R24], R33 ;  /* 0x0000002118007388 */ /* 0x004fe80000000800 */
[----:B---3--:R-:W-:Y:S01]  /*09a0*/  STS [R23], R0 ;  /* 0x0000000017007388 */ /* 0x008fe20000000800 */
[----:B------:R-:W-:Y:S06]  /*09b0*/  BAR.SYNC.DEFER_BLOCKING 0x0 ;  /* 0x0000000000007b1d */ /* 0x000fec0000010000 */
[----:B------:R-:W0:Y:S04]  /*09c0*/  LDS.128 R8, [R27] ;  /* 0x000000001b087984 */ /* 0x000e280000000c00 */
[----:B------:R-:W1:Y:S04]  /*09d0*/  LDS.128 R4, [R25] ;  /* 0x0000000019047984 */ /* 0x000e680000000c00 */
[----:B------:R-:W2:Y:S04]  /*09e0*/  LDS.128 R12, [R27+0x10] ;  /* 0x000010001b0c7984 */ /* 0x000ea80000000c00 */
[----:B------:R-:W3:Y:S01]  /*09f0*/  LDS.128 R16, [R25+0x10] ;  /* 0x0000100019107984 */ /* 0x000ee20000000c00 */
        /* <DEDUP_REMOVED lines=11> */
[----:B------:R-:W-:-:S02]  /*0ab0*/  FFMA R7, R7, R7, R6 ;  /* 0x0000000707077223 */ /* 0x000fc40000000006 */
[C---:B--2---:R-:W-:Y:S01]  /*0ac0*/  FFMA R0, R12.reuse, R12, R3 ;  /* 0x0000000c0c007223 */ /* 0x044fe20000000003 */
[-C--:B---3--:R-:W-:Y:S01]  /*0ad0*/  FFMA R12, R12, R16.reuse, R11 ;  /* 0x000000100c0c7223 */ /* 0x088fe2000000000b */
[----:B------:R-:W-:Y:S02]  /*0ae0*/  FFMA R16, R16, R16, R7 ;  /* 0x0000001010107223 */ /* 0x000fe40000000007 */
[C---:B------:R-:W-:Y:S01]  /*0af0*/  FFMA R3, R13.reuse, R13, R0 ;  /* 0x0000000d0d037223 */ /* 0x040fe20000000000 */
[-C--:B------:R-:W-:Y:S01]  /*0b00*/  FFMA R13, R13, R17.reuse, R12 ;  /* 0x000000110d0d7223 */ /* 0x080fe2000000000c */
[----:B------:R-:W-:Y:S02]  /*0b10*/  FFMA R17, R17, R17, R16 ;  /* 0x0000001111117223 */ /* 0x000fe40000000010 */
[C---:B------:R-:W-:Y:S01]  /*0b20*/  FFMA R28, R14.reuse, R14, R3 ;  /* 0x0000000e0e1c7223 */ /* 0x040fe20000000003 */
[-C--:B------:R-:W-:Y:S01]  /*0b30*/  FFMA R14, R14, R18.reuse, R13 ;  /* 0x000000120e0e7223 */ /* 0x080fe2000000000d */
[----:B------:R-:W-:-:S02]  /*0b40*/  FFMA R18, R18, R18, R17 ;  /* 0x0000001212127223 */ /* 0x000fc40000000011 */
[C---:B------:R-:W-:Y:S01]  /*0b50*/  FFMA R28, R15.reuse, R15, R28 ;  /* 0x0000000f0f1c7223 */ /* 0x040fe2000000001c */
[-C--:B------:R-:W-:Y:S01]  /*0b60*/  FFMA R30, R15, R19.reuse, R14 ;  /* 0x000000130f1e7223 */ /* 0x080fe2000000000e */
[----:B------:R-:W-:Y:S01]  /*0b70*/  FFMA R31, R19, R19, R18 ;  /* 0x00000013131f7223 */ /* 0x000fe20000000012 */
[----:B------:R-:W-:Y:S06]  /*0b80*/  BAR.SYNC.DEFER_BLOCKING 0x0 ;  /* 0x0000000000007b1d */ /* 0x000fec0000010000 */
.L_x_92:
        /* <DEDUP_REMOVED lines=10> */
[----:B-1----:R-:W-:Y:S05]  /*0c30*/  CALL.REL.NOINC `($__internal_8_$__cuda_sm20_sqrt_rn_f32_slowpath) ;  /* 0x0000000000a87944 */ /* 0x002fea0003c00000 */
[----:B------:R-:W-:Y:S01]  /*0c40*/  MOV R0, R4 ;  /* 0x0000000400007202 */ /* 0x000fe20000000f00 */
[----:B------:R-:W-:Y:S06]  /*0c50*/  BRA `(.L_x_97) ;  /* 0x0000000000107947 */ /* 0x000fec0003800000 */
.L_x_96:
[C---:B-1----:R-:W-:Y:S01]  /*0c60*/  FMUL.FTZ R3, R5.reuse, R28 ;  /* 0x0000001c05037220 */ /* 0x042fe20000410000 */
[----:B------:R-:W-:-:S03]  /*0c70*/  FMUL.FTZ R2, R5, 0.5 ;  /* 0x3f00000005027820 */ /* 0x000fc60000410000 */
[----:B------:R-:W-:-:S04]  /*0c80*/  FFMA R0, -R3, R3, R28 ;  /* 0x0000000303007223 */ /* 0x000fc8000000011c */
[----:B------:R-:W-:-:S07]  /*0c90*/  FFMA R0, R0, R2, R3 ;  /* 0x0000000200007223 */ /* 0x000fce0000000003 */
.L_x_97:
[----:B------:R-:W-:Y:S05]  /*0ca0*/  BSYNC.RECONVERGENT B0 ;  /* 0x0000000000007941 */ /* 0x000fea0003800200 */
.L_x_95:
[----:B------:R-:W-:Y:S01]  /*0cb0*/  IADD3 R2, PT, PT, R31, -0xd000000, RZ ;  /* 0xf30000001f027810 */ /* 0x000fe20007ffe0ff */
[----:B------:R0:W1:Y:S01]  /*0cc0*/  MUFU.RSQ R4, R31 ;  /* 0x0000001f00047308 */ /* 0x0000620000001400 */
[----:B------:R-:W-:Y:S02]  /*0cd0*/  BSSY.RECONVERGENT B0, `(.L_x_98) ;  /* 0x000000c000007945 */ /* 0x000fe40003800200 */
[----:B------:R-:W-:-:S13]  /*0ce0*/  ISETP.GT.U32.AND P0, PT, R2, 0x727fffff, PT ;  /* 0x727fffff0200780c */ /* 0x000fda0003f04070 */
[----:B0-----:R-:W-:Y:S05]  /*0cf0*/  @!P0 BRA `(.L_x_99) ;  /* 0x0000000000148947 */ /* 0x001fea0003800000 */
[----:B------:R-:W-:Y:S01]  /*0d00*/  IMAD.MOV.U32 R28, RZ, RZ, R31 ;  /* 0x000000ffff1c7224 */ /* 0x000fe200078e001f */
[----:B------:R-:W-:-:S07]  /*0d10*/  MOV R7, 0xd30 ;  /* 0x00000d3000077802 */ /* 0x000fce0000000f00 */
[----:B-1----:R-:W-:Y:S05]  /*0d20*/  CALL.REL.NOINC `($__internal_8_$__cuda_sm20_sqrt_rn_f32_slowpath) ;  /* 0x00000000006c7944 */ /* 0x002fea0003c00000 */
[----:B------:R-:W-:Y:S01]  /*0d30*/  MOV R3, R4 ;  /* 0x0000000400037202 */ /* 0x000fe20000000f00 */
[----:B------:R-:W-:Y:S06]  /*0d40*/  BRA `(.L_x_100) ;  /* 0x0000000000107947 */ /* 0x000fec0003800000 */
.L_x_99:
[C---:B-1----:R-:W-:Y:S01]  /*0d50*/  FMUL.FTZ R2, R4.reuse, R31 ;  /* 0x0000001f04027220 */ /* 0x042fe20000410000 */
[----:B------:R-:W-:-:S03]  /*0d60*/  FMUL.FTZ R4, R4, 0.5 ;  /* 0x3f00000004047820 */ /* 0x000fc60000410000 */
[----:B------:R-:W-:-:S04]  /*0d70*/  FFMA R3, -R2, R2, R31 ;  /* 0x0000000202037223 */ /* 0x000fc8000000011f */
[----:B------:R-:W-:-:S07]  /*0d80*/  FFMA R3, R3, R4, R2 ;  /* 0x0000000403037223 */ /* 0x000fce0000000002 */
.L_x_100:
[----:B------:R-:W-:Y:S05]  /*0d90*/  BSYNC.RECONVERGENT B0 ;  /* 0x0000000000007941 */ /* 0x000fea0003800200 */
.L_x_98:
        /* <DEDUP_REMOVED lines=11> */
[----:B------:R-:W-:Y:S05]  /*0e50*/  CALL.REL.NOINC `($__internal_9_$__cuda_sm3x_div_rn_noftz_f32_slowpath) ;  /* 0x00000000007c7944 */ /* 0x000fea0003c00000 */
[----:B------:R-:W-:-:S07]  /*0e60*/  MOV R5, R0 ;  /* 0x0000000000057202 */ /* 0x000fce0000000f00 */
.L_x_102:
[----:B------:R-:W-:Y:S05]  /*0e70*/  BSYNC.RECONVERGENT B0 ;  /* 0x0000000000007941 */ /* 0x000fea0003800200 */
.L_x_101:
[----:B------:R-:W0:Y:S01]  /*0e80*/  LDC.64 R2, c[0x0][0x390] ;  /* 0x0000e400ff027b82 */ /* 0x000e220000000a00 */
[----:B------:R-:W1:Y:S02]  /*0e90*/  LDCU UR4, c[0x0][0x39c] ;  /* 0x00007380ff0477ac */ /* 0x000e640008000800 */
[----:B-1----:R-:W-:-:S04]  /*0ea0*/  IMAD R29, R26, UR4, R29 ;  /* 0x000000041a1d7c24 */ /* 0x002fc8000f8e021d */
[----:B0-----:R-:W-:-:S05]  /*0eb0*/  IMAD.WIDE R2, R29, 0x4, R2 ;  /* 0x000000041d027825 */ /* 0x001fca00078e0202 */
[----:B------:R-:W-:Y:S01]  /*0ec0*/  STG.E desc[UR8][R2.64], R5 ;  /* 0x0000000502007986 */ /* 0x000fe2000c101908 */
[----:B------:R-:W-:Y:S05]  /*0ed0*/  EXIT ;  /* 0x000000000000794d */ /* 0x000fea0003800000 */
        .weak           $__internal_8_$__cuda_sm20_sqrt_rn_f32_slowpath
        .type           $__internal_8_$__cuda_sm20_sqrt_rn_f32_slowpath,@function
        .size           $__internal_8_$__cuda_sm20_sqrt_rn_f32_slowpath,($__internal_9_$__cuda_sm3x_div_rn_noftz_f32_slowpath - $__internal_8_$__cuda_sm20_sqrt_rn_f32_slowpath)
$__internal_8_$__cuda_sm20_sqrt_rn_f32_slowpath:
        /* <DEDUP_REMOVED lines=19> */
.L_x_103:
[----:B------:R-:W-:Y:S01]  /*1010*/  HFMA2 R3, -RZ, RZ, 0, 0 ;  /* 0x00000000ff037431 */ /* 0x000fe200000001ff */
[----:B------:R-:W-:Y:S02]  /*1020*/  MOV R4, R2 ;  /* 0x0000000200047202 */ /* 0x000fe40000000f00 */
[----:B------:R-:W-:-:S04]  /*1030*/  MOV R2, R7 ;  /* 0x0000000700027202 */ /* 0x000fc80000000f00 */
[----:B------:R-:W-:Y:S05]  /*1040*/  RET.REL.NODEC R2 `(_Z25cosine_strategy7_templateILi8EEvPKfS1_Pfiii) ;  /* 0xffffffec02ec7950 */ /* 0x000fea0003c3ffff */
        .weak           $__internal_9_$__cuda_sm3x_div_rn_noftz_f32_slowpath
        .type           $__internal_9_$__cuda_sm3x_div_rn_noftz_f32_slowpath,@function
        .size           $__internal_9_$__cuda_sm3x_div_rn_noftz_f32_slowpath,(.L_x_149 - $__internal_9_$__cuda_sm3x_div_rn_noftz_f32_slowpath)
$__internal_9_$__cuda_sm3x_div_rn_noftz_f32_slowpath:
        /* <DEDUP_REMOVED lines=12> */
[----:B------:R-:W-:Y:S01]  /*1110*/  FSETP.GTU.FTZ.AND P0, PT, |R30|, +INF , PT ;  /* 0x7f8000001e00780b */ /* 0x000fe20003f1c200 */
[----:B------:R-:W-:Y:S01]  /*1120*/  IMAD.MOV.U32 R0, RZ, RZ, R7 ;  /* 0x000000ffff007224 */ /* 0x000fe200078e0007 */
[----:B------:R-:W-:-:S04]  /*1130*/  FSETP.GTU.FTZ.AND P1, PT, |R7|, +INF , PT ;  /* 0x7f8000000700780b */ /* 0x000fc80003f3c200 */
        /* <DEDUP_REMOVED lines=21> */
.L_x_105:
        /* <DEDUP_REMOVED lines=30> */
[-CC-:B------:R-:W-:Y:S01]  /*1470*/  FFMA.RM R4, R11, R7.reuse, R6.reuse ;  /* 0x000000070b047223 */ /* 0x180fe20000004006 */
[C---:B------:R-:W-:Y:S02]  /*1480*/  ISETP.NE.AND P2, PT, R8.reuse, RZ, PT ;  /* 0x000000ff0800720c */ /* 0x040fe40003f45270 */
[C---:B------:R-:W-:Y:S02]  /*1490*/  ISETP.NE.AND P1, PT, R8.reuse, RZ, PT ;  /* 0x000000ff0800720c */ /* 0x040fe40003f25270 */
        /* <DEDUP_REMOVED lines=18> */
.L_x_112:
[----:B------:R-:W-:-:S04]  /*15c0*/  LOP3.LUT R0, R0, 0x80000000, RZ, 0xc0, !PT ;  /* 0x8000000000007812 */ /* 0x000fc800078ec0ff */
[----:B------:R-:W-:Y:S01]  /*15d0*/  LOP3.LUT R0, R0, 0x7f800000, RZ, 0xfc, !PT ;  /* 0x7f80000000007812 */ /* 0x000fe200078efcff */
[----:B------:R-:W-:Y:S06]  /*15e0*/  BRA `(.L_x_113) ;  /* 0x0000000000047947 */ /* 0x000fec0003800000 */
.L_x_111:
[----:B------:R-:W-:-:S07]  /*15f0*/  LEA R0, R5, R0, 0x17 ;  /* 0x0000000005007211 */ /* 0x000fce00078eb8ff */
.L_x_113:
[----:B------:R-:W-:Y:S05]  /*1600*/  BSYNC.RECONVERGENT B2 ;  /* 0x0000000000027941 */ /* 0x000fea0003800200 */
.L_x_110:
[----:B------:R-:W-:Y:S05]  /*1610*/  BRA `(.L_x_114) ;  /* 0x0000000000207947 */ /* 0x000fea0003800000 */
.L_x_109:
[----:B------:R-:W-:-:S04]  /*1620*/  LOP3.LUT R0, R3, 0x80000000, R30, 0x48, !PT ;  /* 0x8000000003007812 */ /* 0x000fc800078e481e */
[----:B------:R-:W-:Y:S01]  /*1630*/  LOP3.LUT R0, R0, 0x7f800000, RZ, 0xfc, !PT ;  /* 0x7f80000000007812 */ /* 0x000fe200078efcff */
[----:B------:R-:W-:Y:S06]  /*1640*/  BRA `(.L_x_114) ;  /* 0x0000000000147947 */ /* 0x000fec0003800000 */
.L_x_108:
[----:B------:R-:W-:Y:S01]  /*1650*/  LOP3.LUT R0, R3, 0x80000000, R30, 0x48, !PT ;  /* 0x8000000003007812 */ /* 0x000fe200078e481e */
[----:B------:R-:W-:Y:S06]  /*1660*/  BRA `(.L_x_114) ;  /* 0x00000000000c7947 */ /* 0x000fec0003800000 */
.L_x_107:
[----:B------:R-:W0:Y:S01]  /*1670*/  MUFU.RSQ R0, -QNAN ;  /* 0xffc0000000007908 */ /* 0x000e220000001400 */
[----:B------:R-:W-:Y:S05]  /*1680*/  BRA `(.L_x_114) ;  /* 0x0000000000047947 */ /* 0x000fea0003800000 */
.L_x_106:
[----:B------:R-:W-:-:S07]  /*1690*/  FADD.FTZ R0, R30, R0 ;  /* 0x000000001e007221 */ /* 0x000fce0000010000 */
.L_x_114:
[----:B------:R-:W-:Y:S05]  /*16a0*/  BSYNC.RECONVERGENT B1 ;  /* 0x0000000000017941 */ /* 0x000fea0003800200 */
.L_x_104:
[----:B------:R-:W-:-:S04]  /*16b0*/  HFMA2 R3, -RZ, RZ, 0, 0 ;  /* 0x00000000ff037431 */ /* 0x000fc800000001ff */
[----:B0-----:R-:W-:Y:S05]  /*16c0*/  RET.REL.NODEC R2 `(_Z25cosine_strategy7_templateILi8EEvPKfS1_Pfiii) ;  /* 0xffffffe8024c7950 */ /* 0x001fea0003c3ffff */
.L_x_115:
        /* <DEDUP_REMOVED lines=11> */
.L_x_149:


//--------------------- .text._Z25cosine_strategy7_templateILi4EEvPKfS1_Pfiii --------------------------
	.section	.text._Z25cosine_strategy7_templateILi4EEvPKfS1_Pfiii,"ax",@progbits
	.align	128
        .global         _Z25cosine_strategy7_templateILi4EEvPKfS1_Pfiii
        .type           _Z25cosine_strategy7_templateILi4EEvPKfS1_Pfiii,@function
        .size           _Z25cosine_strategy7_templateILi4EEvPKfS1_Pfiii,(.L_x_151 - _Z25cosine_strategy7_templateILi4EEvPKfS1_Pfiii)
        .other          _Z25cosine_strategy7_templateILi4EEvPKfS1_Pfiii,@"STO_CUDA_ENTRY STV_DEFAULT"
_Z25cosine_strategy7_templateILi4EEvPKfS1_Pfiii:
.text._Z25cosine_strategy7_templateILi4EEvPKfS1_Pfiii:
[----:B------:R-:W-:Y:S01]  /*0000*/  LDC R1, c[0x0][0x37c] ;  /* 0x0000df00ff017b82 */ /* 0x000fe20000000800 */
[----:B------:R-:W0:Y:S01]  /*0010*/  S2R R3, SR_CTAID.Y ;  /* 0x0000000000037919 */ /* 0x000e220000002600 */
[----:B------:R-:W1:Y:S01]  /*0020*/  LDCU UR7, c[0x0][0x3a0] ;  /* 0x00007400ff0777ac */ /* 0x000e620008000800 */
[----:B------:R-:W-:Y:S02]  /*0030*/  HFMA2 R15, -RZ, RZ, 0, 0 ;  /* 0x00000000ff0f7431 */ /* 0x000fe400000001ff */
[----:B------:R-:W-:Y:S01]  /*0040*/  IMAD.MOV.U32 R13, RZ, RZ, RZ ;  /* 0x000000ffff0d7224 */ /* 0x000fe200078e00ff */
[----:B------:R-:W0:Y:S01]  /*0050*/  S2R R2, SR_TID.Y ;  /* 0x0000000000027919 */ /* 0x000e220000002200 */
[----:B------:R-:W-:Y:S01]  /*0060*/  MOV R19, RZ ;  /* 0x000000ff00137202 */ /* 0x000fe20000000f00 */
[----:B------:R-:W2:Y:S01]  /*0070*/  LDCU.64 UR8, c[0x0][0x358] ;  /* 0x00006b00ff0877ac */ /* 0x000ea20008000a00 */
[----:B------:R-:W3:Y:S01]  /*0080*/  S2R R5, SR_CTAID.X ;  /* 0x0000000000057919 */ /* 0x000ee20000002500 */
[----:B------:R-:W3:Y:S01]  /*0090*/  S2R R0, SR_TID.X ;  /* 0x0000000000007919 */ /* 0x000ee20000002100 */
[----:B-1----:R-:W-:Y:S01]  /*00a0*/  UISETP.GE.AND UP0, UPT, UR7, 0x1, UPT ;  /* 0x000000010700788c */ /* 0x002fe2000bf06270 */
[----:B0-----:R-:W-:Y:S01]  /*00b0*/  IMAD R3, R3, 0x4, R2 ;  /* 0x0000000403037824 */ /* 0x001fe200078e0202 */
[----:B---3--:R-:W-:-:S07]  /*00c0*/  LEA R20, R5, R0, 0x2 ;  /* 0x0000000005147211 */ /* 0x008fce00078e10ff */
[----:B--2---:R-:W-:Y:S05]  /*00d0*/  BRA.U !UP0, `(.L_x_116) ;  /* 0x0000000908107547 */ /* 0x004fea000b800000 */
[----:B------:R-:W0:Y:S01]  /*00e0*/  S2UR UR6, SR_CgaCtaId ;  /* 0x00000000000679c3 */ /* 0x000e220000008800 */
[----:B------:R-:W-:Y:S01]  /*00f0*/  UMOV UR4, 0x400 ;  /* 0x0000040000047882 */ /* 0x000fe20000000000 */
[----:B------:R-:W-:Y:S01]  /*0100*/  UISETP.GE.U32.AND UP0, UPT, UR7, 0x5, UPT ;  /* 0x000000050700788c */ /* 0x000fe2000bf06070 */
[----:B------:R-:W-:Y:S01]  /*0110*/  IMAD.MOV.U32 R19, RZ, RZ, RZ ;  /* 0x000000ffff137224 */ /* 0x000fe200078e00ff */
[----:B------:R-:W-:Y:S01]  /*0120*/  UIADD3 UR5, UPT, UPT, UR4, 0x40, URZ ;  /* 0x0000004004057890 */ /* 0x000fe2000fffe0ff */
[----:B------:R-:W-:Y:S01]  /*0130*/  MOV R13, RZ ;  /* 0x000000ff000d7202 */ /* 0x000fe20000000f00 */
[----:B------:R-:W-:Y:S02]  /*0140*/  IMAD.MOV.U32 R15, RZ, RZ, RZ ;  /* 0x000000ffff0f7224 */ /* 0x000fe400078e00ff */
[----:B0-----:R-:W-:Y:S02]  /*0150*/  ULEA UR5, UR6, UR5, 0x18 ;  /* 0x0000000506057291 */ /* 0x001fe4000f8ec0ff */
[----:B------:R-:W-:-:S02]  /*0160*/  ULEA UR4, UR6, UR4, 0x18 ;  /* 0x0000000406047291 */ /* 0x000fc4000f8ec0ff */
[----:B------:R-:W-:Y:S02]  /*0170*/  UIADD3 UR6, UPT, UPT, UR7, 0x3, URZ ;  /* 0x0000000307067890 */ /* 0x000fe4000fffe0ff */
[----:B------:R-:W-:Y:S02]  /*0180*/  LEA R23, R0, UR5, 0x4 ;  /* 0x0000000500177c11 */ /* 0x000fe4000f8e20ff */
[C---:B------:R-:W-:Y:S01]  /*0190*/  LEA R21, R2.reuse, UR4, 0x4 ;  /* 0x0000000402157c11 */ /* 0x040fe2000f8e20ff */
[----:B------:R-:W-:Y:S02]  /*01a0*/  UMOV UR4, URZ ;  /* 0x000000ff00047c82 */ /* 0x000fe40008000000 */
[----:B------:R-:W-:Y:S01]  /*01b0*/  IMAD R24, R2, 0x4, R23 ;  /* 0x0000000402187824 */ /* 0x000fe200078e0217 */
[----:B------:R-:W-:Y:S01]  /*01c0*/  LEA R22, R0, R21, 0x2 ;  /* 0x0000001500167211 */ /* 0x000fe200078e10ff */
[----:B------:R-:W-:Y:S06]  /*01d0*/  BRA.U !UP0, `(.L_x_117) ;  /* 0x0000000508387547 */ /* 0x000fec000b800000 */
[----:B------:R-:W0:Y:S01]  /*01e0*/  LDCU UR10, c[0x0][0x398] ;  /* 0x00007300ff0a77ac */ /* 0x000e220008000800 */
[----:B------:R-:W-:Y:S02]  /*01f0*/  HFMA2 R19, -RZ, RZ, 0, 0 ;  /* 0x00000000ff137431 */ /* 0x000fe400000001ff */
[----:B------:R-:W-:Y:S01]  /*0200*/  IMAD R25, R20, UR7, R2 ;  /* 0x0000000714197c24 */ /* 0x000fe2000f8e0202 */
[----:B------:R-:W-:Y:S01]  /*0210*/  MOV R28, R2 ;  /* 0x00000002001c7202 */ /* 0x000fe20000000f00 */
[----:B------:R-:W-:Y:S01]  /*0220*/  USHF.R.U32.HI UR4, URZ, 0x2, UR6 ;  /* 0x00000002ff047899 */ /* 0x000fe20008011606 */
[C-C-:B------:R-:W-:Y:S01]  /*0230*/  IMAD R26, R3.reuse, UR7, R0.reuse ;  /* 0x00000007031a7c24 */ /* 0x140fe2000f8e0200 */
[----:B------:R-:W1:Y:S01]  /*0240*/  LDCU UR11, c[0x0][0x39c] ;  /* 0x00007380ff0b77ac */ /* 0x000e620008000800 */
[----:B------:R-:W-:Y:S01]  /*0250*/  IMAD.MOV.U32 R27, RZ, RZ, R0 ;  /* 0x000000ffff1b7224 */ /* 0x000fe200078e0000 */
[----:B------:R-:W-:Y:S01]  /*0260*/  ULOP3.LUT UR4, UR4, 0x1ffffffe, URZ, 0xc0, !UPT ;  /* 0x1ffffffe04047892 */ /* 0x000fe2000f8ec0ff */
[----:B------:R-:W2:Y:S03]  /*0270*/  LDCU UR5, c[0x0][0x3a0] ;  /* 0x00007400ff0577ac */ /* 0x000ea60008000800 */
[----:B------:R-:W-:Y:S01]  /*0280*/  UIADD3 UR4, UPT, UPT, -UR4, URZ, URZ ;  /* 0x000000ff04047290 */ /* 0x000fe2000fffe1ff */
[----:B0-----:R-:W-:-:S13]  /*0290*/  ISETP.GE.AND P1, PT, R3, UR10, PT ;  /* 0x0000000a03007c0c */ /* 0x001fda000bf26270 */
.L_x_118:
[----:B--2---:R-:W-:Y:S01]  /*02a0*/  UMOV UR7, UR5 ;  /* 0x0000000500077c82 */ /* 0x004fe20008000000 */
[----:B------:R-:W0:Y:S01]  /*02b0*/  LDC.64 R16, c[0x0][0x388] ;  /* 0x0000e200ff107b82 */ /* 0x000e220000000a00 */
[----:B------:R-:W-:Y:S01]  /*02c0*/  ISETP.GE.OR P2, PT, R27, UR7, P1 ;  /* 0x000000071b007c0c */ /* 0x000fe20008f46670 */
[----:B------:R-:W-:Y:S01]  /*02d0*/  IMAD.MOV.U32 R12, RZ, RZ, RZ ;  /* 0x000000ffff0c7224 */ /* 0x000fe200078e00ff */
[----:B-1----:R-:W-:Y:S02]  /*02e0*/  ISETP.GE.AND P0, PT, R20, UR11, PT ;  /* 0x0000000b14007c0c */ /* 0x002fe4000bf06270 */
[----:B------:R-:W-:Y:S02]  /*02f0*/  MOV R14, RZ ;  /* 0x000000ff000e7202 */ /* 0x000fe40000000f00 */
[----:B------:R-:W-:-:S07]  /*0300*/  ISETP.GE.OR P3, PT, R28, UR7, P0 ;  /* 0x000000071c007c0c */ /* 0x000fce0008766670 */
[----:B------:R-:W1:Y:S01]  /*0310*/  @!P2 LDC.64 R6, c[0x0][0x380] ;  /* 0x0000e000ff06ab82 */ /* 0x000e620000000a00 */
[----:B0-----:R-:W-:-:S05]  /*0320*/  IMAD.WIDE R16, R25, 0x4, R16 ;  /* 0x0000000419107825 */ /* 0x001fca00078e0210 */
[----:B------:R-:W2:Y:S01]  /*0330*/  @!P3 LDG.E.CONSTANT R14, desc[UR8][R16.64] ;  /* 0x00000008100eb981 */ /* 0x000ea2000c1e9900 */
[----:B-1----:R-:W-:-:S05]  /*0340*/  @!P2 IMAD.WIDE R6, R26, 0x4, R6 ;  /* 0x000000041a06a825 */ /* 0x002fca00078e0206 */
[----:B------:R-:W3:Y:S01]  /*0350*/  @!P2 LDG.E.CONSTANT R12, desc[UR8][R6.64] ;  /* 0x00000008060ca981 */ /* 0x000ee2000c1e9900 */
[----:B------:R-:W-:-:S05]  /*0360*/  VIADD R4, R27, 0x4 ;  /* 0x000000041b047836 */ /* 0x000fca0000000000 */
[----:B------:R-:W-:-:S13]  /*0370*/  ISETP.GE.OR P2, PT, R4, UR7, P1 ;  /* 0x0000000704007c0c */ /* 0x000fda0008f46670 */
[----:B------:R-:W0:Y:S01]  /*0380*/  @!P2 LDC.64 R4, c[0x0][0x380] ;  /* 0x0000e000ff04ab82 */ /* 0x000e220000000a00 */
[----:B------:R-:W-:Y:S01]  /*0390*/  MOV R29, RZ ;  /* 0x000000ff001d7202 */ /* 0x000fe20000000f00 */
[----:B0-----:R-:W-:-:S05]  /*03a0*/  @!P2 IMAD.WIDE R4, R26, 0x4, R4 ;  /* 0x000000041a04a825 */ /* 0x001fca00078e0204 */
[----:B------:R0:W4:Y:S04]  /*03b0*/  @!P2 LDG.E.CONSTANT R29, desc[UR8][R4.64+0x10] ;  /* 0x00001008041da981 */ /* 0x000128000c1e9900 */
[----:B---3--:R-:W-:Y:S04]  /*03c0*/  STS [R22], R12 ;  /* 0x0000000c16007388 */ /* 0x008fe80000000800 */
[----:B--2---:R-:W-:Y:S01]  /*03d0*/  STS [R24], R14 ;  /* 0x0000000e18007388 */ /* 0x004fe20000000800 */
[----:B------:R-:W-:Y:S06]  /*03e0*/  BAR.SYNC.DEFER_BLOCKING 0x0 ;  /* 0x0000000000007b1d */ /* 0x000fec0000010000 */
[----:B0-----:R-:W0:Y:S04]  /*03f0*/  LDS.128 R4, [R21] ;  /* 0x0000000015047984 */ /* 0x001e280000000c00 */
[----:B------:R-:W1:Y:S01]  /*0400*/  LDS.128 R8, [R23] ;  /* 0x0000000017087984 */ /* 0x000e620000000c00 */
[----:B------:R-:W-:Y:S01]  /*0410*/  BAR.SYNC.DEFER_BLOCKING 0x0 ;  /* 0x0000000000007b1d */ /* 0x000fe20000010000 */
[----:B0-----:R-:W-:Y:S01]  /*0420*/  FFMA R18, R4, R4, R13 ;  /* 0x0000000404127223 */ /* 0x001fe2000000000d */
[----:B------:R-:W-:-:S05]  /*0430*/  VIADD R13, R28, 0x4 ;  /* 0x000000041c0d7836 */ /* 0x000fca0000000000 */
[----:B------:R-:W-:Y:S01]  /*0440*/  ISETP.GE.OR P0, PT, R13, UR7, P0 ;  /* 0x000000070d007c0c */ /* 0x000fe20008706670 */
[----:B-1----:R-:W-:Y:S01]  /*0450*/  FFMA R15, R4, R8, R15 ;  /* 0x00000008040f7223 */ /* 0x002fe2000000000f */
[----:B------:R-:W-:-:S11]  /*0460*/  MOV R4, RZ ;  /* 0x000000ff00047202 */ /* 0x000fd60000000f00 */
[----:B------:R-:W2:Y:S04]  /*0470*/  @!P0 LDG.E.CONSTANT R4, desc[UR8][R16.64+0x10] ;  /* 0x0000100810048981 */ /* 0x000ea8000c1e9900 */
[----:B----4-:R-:W-:Y:S01]  /*0480*/  STS [R22], R29 ;  /* 0x0000001d16007388 */ /* 0x010fe20000000800 */
        /* <DEDUP_REMOVED lines=8> */
[-C--:B------:R-:W-:Y:S01]  /*0510*/  FFMA R7, R7, R11.reuse, R6 ;  /* 0x0000000b07077223 */ /* 0x080fe20000000006 */
[----:B------:R-:W-:Y:S01]  /*0520*/  UIADD3 UR4, UPT, UPT, UR4, 0x2, URZ ;  /* 0x0000000204047890 */ /* 0x000fe2000fffe0ff */
[----:B------:R-:W-:-:S03]  /*0530*/  FFMA R11, R11, R11, R10 ;  /* 0x0000000b0b0b7223 */ /* 0x000fc6000000000a */
[----:B------:R-:W-:Y:S01]  /*0540*/  UISETP.NE.AND UP0, UPT, UR4, URZ, UPT ;  /* 0x000000ff0400728c */ /* 0x000fe2000bf05270 */
[----:B------:R-:W-:Y:S01]  /*0550*/  VIADD R28, R28, 0x8 ;  /* 0x000000081c1c7836 */ /* 0x000fe20000000000 */
[----:B------:R-:W-:Y:S01]  /*0560*/  IADD3 R27, PT, PT, R27, 0x8, RZ ;  /* 0x000000081b1b7810 */ /* 0x000fe20007ffe0ff */
[----:B------:R-:W-:Y:S01]  /*0570*/  VIADD R25, R25, 0x8 ;  /* 0x0000000819197836 */ /* 0x000fe20000000000 */
[----:B------:R-:W-:Y:S01]  /*0580*/  IADD3 R26, PT, PT, R26, 0x8, RZ ;  /* 0x000000081a1a7810 */ /* 0x000fe20007ffe0ff */
[----:B--2---:R-:W-:Y:S01]  /*0590*/  STS [R24], R4 ;  /* 0x0000000418007388 */ /* 0x004fe20000000800 */
[----:B------:R-:W-:Y:S06]  /*05a0*/  BAR.SYNC.DEFER_BLOCKING 0x0 ;  /* 0x0000000000007b1d */ /* 0x000fec0000010000 */
[----:B------:R-:W0:Y:S04]  /*05b0*/  LDS.128 R12, [R21] ;  /* 0x00000000150c7984 */ /* 0x000e280000000c00 */
[----:B------:R-:W1:Y:S01]  /*05c0*/  LDS.128 R16, [R23] ;  /* 0x0000000017107984 */ /* 0x000e620000000c00 */
        /* <DEDUP_REMOVED lines=14> */
[----:B------:R-:W-:-:S12]  /*06b0*/  ULOP3.LUT UR4, UR6, 0x7ffffff8, URZ, 0xc0, !UPT ;  /* 0x7ffffff806047892 */ /* 0x000fd8000f8ec0ff */
.L_x_117:
[----:B------:R-:W-:-:S09]  /*06c0*/  ULOP3.LUT UP0, URZ, UR6, 0x4, URZ, 0xc0, !UPT ;  /* 0x0000000406ff7892 */ /* 0x000fd2000f80c0ff */
[----:B------:R-:W-:Y:S05]  /*06d0*/  BRA.U !UP0, `(.L_x_116) ;  /* 0x0000000108907547 */ /* 0x000fea000b800000 */
[----:B------:R-:W0:Y:S01]  /*06e0*/  LDCU UR5, c[0x0][0x398] ;  /* 0x00007300ff0577ac */ /* 0x000e220008000800 */
[----:B------:R-:W-:Y:S01]  /*06f0*/  IADD3 R0, PT, PT, R0, UR4, RZ ;  /* 0x0000000400007c10 */ /* 0x000fe2000fffe0ff */
[----:B------:R-:W-:Y:S02]  /*0700*/  VIADD R27, R2, UR4 ;  /* 0x00000004021b7c36 */ /* 0x000fe40008000000 */
[----:B------:R-:W-:Y:S01]  /*0710*/  HFMA2 R25, -RZ, RZ, 0, 0 ;  /* 0x00000000ff197431 */ /* 0x000fe200000001ff */
[----:B------:R-:W1:Y:S01]  /*0720*/  LDCU UR6, c[0x0][0x39c] ;  /* 0x00007380ff0677ac */ /* 0x000e620008000800 */
[----:B------:R-:W-:Y:S02]  /*0730*/  ISETP.GE.AND P0, PT, R0, UR7, PT ;  /* 0x0000000700007c0c */ /* 0x000fe4000bf06270 */
[----:B------:R-:W-:Y:S02]  /*0740*/  ISETP.GE.AND P1, PT, R27, UR7, PT ;  /* 0x000000071b007c0c */ /* 0x000fe4000bf26270 */
[----:B------:R-:W-:-:S02]  /*0750*/  MOV R29, RZ ;  /* 0x000000ff001d7202 */ /* 0x000fc40000000f00 */
[----:B0-----:R-:W-:Y:S02]  /*0760*/  ISETP.GE.OR P0, PT, R3, UR5, P0 ;  /* 0x0000000503007c0c */ /* 0x001fe40008706670 */
[----:B-1----:R-:W-:-:S11]  /*0770*/  ISETP.GE.OR P1, PT, R20, UR6, P1 ;  /* 0x0000000614007c0c */ /* 0x002fd60008f26670 */
[----:B------:R-:W0:Y:S01]  /*0780*/  @!P0 LDC.64 R16, c[0x0][0x380] ;  /* 0x0000e000ff108b82 */ /* 0x000e220000000a00 */
[----:B------:R-:W-:Y:S02]  /*0790*/  @!P0 IMAD R7, R3, UR7, R0 ;  /* 0x0000000703078c24 */ /* 0x000fe4000f8e0200 */
[----:B------:R-:W-:-:S05]  /*07a0*/  @!P1 IMAD R27, R20, UR7, R27 ;  /* 0x00000007141b9c24 */ /* 0x000fca000f8e021b */
        /* <DEDUP_REMOVED lines=23> */
.L_x_116:
        /* <DEDUP_REMOVED lines=10> */
[----:B------:R-:W-:Y:S05]  /*09c0*/  CALL.REL.NOINC `($__internal_10_$__cuda_sm20_sqrt_rn_f32_slowpath) ;  /* 0x0000000000a87944 */ /* 0x000fea0003c00000 */
[----:B------:R-:W-:Y:S01]  /*09d0*/  MOV R0, R2 ;  /* 0x0000000200007202 */ /* 0x000fe20000000f00 */
[----:B------:R-:W-:Y:S06]  /*09e0*/  BRA `(.L_x_121) ;  /* 0x0000000000107947 */ /* 0x000fec0003800000 */
.L_x_120:
[C---:B------:R-:W-:Y:S01]  /*09f0*/  FMUL.FTZ R0, R2.reuse, R13 ;  /* 0x0000000d02007220 */ /* 0x040fe20000410000 */
[----:B------:R-:W-:-:S03]  /*0a00*/  FMUL.FTZ R2, R2, 0.5 ;  /* 0x3f00000002027820 */ /* 0x000fc60000410000 */
[----:B------:R-:W-:-:S04]  /*0a10*/  FFMA R13, -R0, R0, R13 ;  /* 0x00000000000d7223 */ /* 0x000fc8000000010d */
[----:B------:R-:W-:-:S07]  /*0a20*/  FFMA R0, R13, R2, R0 ;  /* 0x000000020d007223 */ /* 0x000fce0000000000 */
.L_x_121:
[----:B------:R-:W-:Y:S05]  /*0a30*/  BSYNC.RECONVERGENT B0 ;  /* 0x0000000000007941 */ /* 0x000fea0003800200 */
.L_x_119:
[----:B------:R-:W-:Y:S01]  /*0a40*/  IADD3 R2, PT, PT, R19, -0xd000000, RZ ;  /* 0xf300000013027810 */ /* 0x000fe20007ffe0ff */
[----:B------:R0:W1:Y:S01]  /*0a50*/  MUFU.RSQ R4, R19 ;  /* 0x0000001300047308 */ /* 0x0000620000001400 */
[----:B------:R-:W-:Y:S02]  /*0a60*/  BSSY.RECONVERGENT B0, `(.L_x_122) ;  /* 0x000000c000007945 */ /* 0x000fe40003800200 */
[----:B------:R-:W-:-:S13]  /*0a70*/  ISETP.GT.U32.AND P0, PT, R2, 0x727fffff, PT ;  /* 0x727fffff0200780c */ /* 0x000fda0003f04070 */
[----:B0-----:R-:W-:Y:S05]  /*0a80*/  @!P0 BRA `(.L_x_123) ;  /* 0x0000000000148947 */ /* 0x001fea0003800000 */
[----:B------:R-:W-:Y:S01]  /*0a90*/  IMAD.MOV.U32 R13, RZ, RZ, R19 ;  /* 0x000000ffff0d7224 */ /* 0x000fe200078e0013 */
[----:B------:R-:W-:-:S07]  /*0aa0*/  MOV R8, 0xac0 ;  /* 0x00000ac000087802 */ /* 0x000fce0000000f00 */
[----:B-1----:R-:W-:Y:S05]  /*0ab0*/  CALL.REL.NOINC `($__internal_10_$__cuda_sm20_sqrt_rn_f32_slowpath) ;  /* 0x00000000006c7944 */ /* 0x002fea0003c00000 */
[----:B------:R-:W-:Y:S01]  /*0ac0*/  MOV R5, R2 ;  /* 0x0000000200057202 */ /* 0x000fe20000000f00 */
[----:B------:R-:W-:Y:S06]  /*0ad0*/  BRA `(.L_x_124) ;  /* 0x0000000000107947 */ /* 0x000fec0003800000 */
.L_x_123:
[C---:B-1----:R-:W-:Y:S01]  /*0ae0*/  FMUL.FTZ R2, R4.reuse, R19 ;  /* 0x0000001304027220 */ /* 0x042fe20000410000 */
[----:B------:R-:W-:-:S03]  /*0af0*/  FMUL.FTZ R4, R4, 0.5 ;  /* 0x3f00000004047820 */ /* 0x000fc60000410000 */
[----:B------:R-:W-:-:S04]  /*0b00*/  FFMA R5, -R2, R2, R19 ;  /* 0x0000000202057223 */ /* 0x000fc80000000113 */
[----:B------:R-:W-:-:S07]  /*0b10*/  FFMA R5, R5, R4, R2 ;  /* 0x0000000405057223 */ /* 0x000fce0000000002 */
.L_x_124:
[----:B------:R-:W-:Y:S05]  /*0b20*/  BSYNC.RECONVERGENT B0 ;  /* 0x0000000000007941 */ /* 0x000fea0003800200 */
.L_x_122:
        /* <DEDUP_REMOVED lines=11> */
[----:B------:R-:W-:Y:S05]  /*0be0*/  CALL.REL.NOINC `($__internal_11_$__cuda_sm3x_div_rn_noftz_f32_slowpath) ;  /* 0x0000000000787944 */ /* 0x000fea0003c00000 */
[----:B------:R-:W-:-:S07]  /*0bf0*/  MOV R7, R0 ;  /* 0x0000000000077202 */ /* 0x000fce0000000f00 */
.L_x_126:
[----:B------:R-:W-:Y:S05]  /*0c00*/  BSYNC.RECONVERGENT B0 ;  /* 0x0000000000007941 */ /* 0x000fea0003800200 */
.L_x_125:
[----:B------:R-:W0:Y:S01]  /*0c10*/  LDC.64 R4, c[0x0][0x390] ;  /* 0x0000e400ff047b82 */ /* 0x000e220000000a00 */
[----:B------:R-:W1:Y:S02]  /*0c20*/  LDCU UR4, c[0x0][0x39c] ;  /* 0x00007380ff0477ac */ /* 0x000e640008000800 */
[----:B-1----:R-:W-:-:S04]  /*0c30*/  IMAD R3, R3, UR4, R20 ;  /* 0x0000000403037c24 */ /* 0x002fc8000f8e0214 */
[----:B0-----:R-:W-:-:S05]  /*0c40*/  IMAD.WIDE R2, R3, 0x4, R4 ;  /* 0x0000000403027825 */ /* 0x001fca00078e0204 */
[----:B------:R-:W-:Y:S01]  /*0c50*/  STG.E desc[UR8][R2.64], R7 ;  /* 0x0000000702007986 */ /* 0x000fe2000c101908 */
[----:B------:R-:W-:Y:S05]  /*0c60*/  EXIT ;  /* 0x000000000000794d */ /* 0x000fea0003800000 */
        .weak           $__internal_10_$__cuda_sm20_sqrt_rn_f32_slowpath
        .type           $__internal_10_$__cuda_sm20_sqrt_rn_f32_slowpath,@function
        .size           $__internal_10_$__cuda_sm20_sqrt_rn_f32_slowpath,($__internal_11_$__cuda_sm3x_div_rn_noftz_f32_slowpath - $__internal_10_$__cuda_sm20_sqrt_rn_f32_slowpath)
$__internal_10_$__cuda_sm20_sqrt_rn_f32_slowpath:
[----:B------:R-:W-:-:S13]  /*0c70*/  LOP3.LUT P0, RZ, R13, 0x7fffffff, RZ, 0xc0, !PT ;  /* 0x7fffffff0dff7812 */ /* 0x000fda000780c0ff */
[----:B------:R-:W-:Y:S01]  /*0c80*/  @!P0 IMAD.MOV.U32 R2, RZ, RZ, R13 ;  /* 0x000000ffff028224 */ /* 0x000fe200078e000d */
        /* <DEDUP_REMOVED lines=11> */
[----:B------:R-:W-:-:S03]  /*0d40*/  @P0 FMUL.FTZ R5, R5, 0.5 ;  /* 0x3f00000005050820 */ /* 0x000fc60000410000 */
[----:B------:R-:W-:-:S04]  /*0d50*/  @P0 FADD.FTZ R2, -R7, -RZ ;  /* 0x800000ff07020221 */ /* 0x000fc80000010100 */
[----:B------:R-:W-:Y:S01]  /*0d60*/  @P0 FFMA R6, R7, R2, R4 ;  /* 0x0000000207060223 */ /* 0x000fe20000000004 */
[----:B------:R-:W-:-:S03]  /*0d70*/  @!P0 MOV R2, R13 ;  /* 0x0000000d00028202 */ /* 0x000fc60000000f00 */
[----:B------:R-:W-:-:S04]  /*0d80*/  @P0 FFMA R5, R6, R5, R7 ;  /* 0x0000000506050223 */ /* 0x000fc80000000007 */
[----:B------:R-:W-:-:S07]  /*0d90*/  @P0 FMUL.FTZ R2, R5, 2.3283064365386962891e-10 ;  /* 0x2f80000005020820 */ /* 0x000fce0000410000 */
.L_x_127:
[----:B------:R-:W-:Y:S02]  /*0da0*/  HFMA2 R5, -RZ, RZ, 0, 0 ;  /* 0x00000000ff057431 */ /* 0x000fe400000001ff */
[----:B------:R-:W-:-:S04]  /*0db0*/  IMAD.MOV.U32 R4, RZ, RZ, R8 ;  /* 0x000000ffff047224 */ /* 0x000fc800078e0008 */
[----:B------:R-:W-:Y:S05]  /*0dc0*/  RET.REL.NODEC R4 `(_Z25cosine_strategy7_templateILi4EEvPKfS1_Pfiii) ;  /* 0xfffffff0048c7950 */ /* 0x000fea0003c3ffff */
        .weak           $__internal_11_$__cuda_sm3x_div_rn_noftz_f32_slowpath
        .type           $__internal_11_$__cuda_sm3x_div_rn_noftz_f32_slowpath,@function
        .size           $__internal_11_$__cuda_sm3x_div_rn_noftz_f32_slowpath,(.L_x_151 - $__internal_11_$__cuda_sm3x_div_rn_noftz_f32_slowpath)
$__internal_11_$__cuda_sm3x_div_rn_noftz_f32_slowpath:
[----:B------:R-:W-:Y:S01]  /*0dd0*/  SHF.R.U32.HI R4, RZ, 0x17, R6 ;  /* 0x00000017ff047819 */ /* 0x000fe20000011606 */
[----:B------:R-:W-:Y:S01]  /*0de0*/  BSSY.RECONVERGENT B1, `(.L_x_128) ;  /* 0x0000064000017945 */ /* 0x000fe20003800200 */
[----:B------:R-:W-:Y:S02]  /*0df0*/  SHF.R.U32.HI R0, RZ, 0x17, R15 ;  /* 0x00000017ff007819 */ /* 0x000fe4000001160f */
[----:B------:R-:W-:Y:S02]  /*0e00*/  LOP3.LUT R13, R4, 0xff, RZ, 0xc0, !PT ;  /* 0x000000ff040d7812 */ /* 0x000fe400078ec0ff */
[----:B------:R-:W-:Y:S02]  /*0e10*/  LOP3.LUT R8, R0, 0xff, RZ, 0xc0, !PT ;  /* 0x000000ff00087812 */ /* 0x000fe400078ec0ff */
[----:B------:R-:W-:Y:S02]  /*0e20*/  IADD3 R9, PT, PT, R13, -0x1, RZ ;  /* 0xffffffff0d097810 */ /* 0x000fe40007ffe0ff */
[----:B------:R-:W-:Y:S01]  /*0e30*/  MOV R4, R6 ;  /* 0x0000000600047202 */ /* 0x000fe20000000f00 */
[----:B------:R-:W-:Y:S01]  /*0e40*/  VIADD R7, R8, 0xffffffff ;  /* 0xffffffff08077836 */ /* 0x000fe20000000000 */
[----:B------:R-:W-:-:S04]  /*0e50*/  ISETP.GT.U32.AND P0, PT, R9, 0xfd, PT ;  /* 0x000000fd0900780c */ /* 0x000fc80003f04070 */
        /* <DEDUP_REMOVED lines=25> */
[----:B------:R-:W-:-:S04]  /*0ff0*/  @!P1 FFMA R4, R0, 1.84467440737095516160e+19, RZ ;  /* 0x5f80000000049823 */ /* 0x000fc800000000ff */
[----:B------:R-:W-:-:S07]  /*1000*/  @!P1 VIADD R5, R5, 0x40 ;  /* 0x0000004005059836 */ /* 0x000fce0000000000 */
.L_x_129:
        /* <DEDUP_REMOVED lines=13> */
[----:B------:R-:W-:Y:S02]  /*10e0*/  FFMA R9, R9, R8, R0 ;  /* 0x0000000809097223 */ /* 0x000fe40000000000 */
[----:B------:R-:W-:Y:S02]  /*10f0*/  IMAD.IADD R5, R6, 0x1, R5 ;  /* 0x0000000106057824 */ /* 0x000fe400078e0205 */
        /* <DEDUP_REMOVED lines=15> */
[C---:B------:R-:W-:Y:S02]  /*11f0*/  VIADD R7, R10.reuse, 0x20 ;  /* 0x000000200a077836 */ /* 0x040fe40000000000 */
[CCC-:B------:R-:W-:Y:S01]  /*1200*/  FFMA.RM R5, R15.reuse, R9.reuse, R8.reuse ;  /* 0x000000090f057223 */ /* 0x1c0fe20000004008 */
        /* <DEDUP_REMOVED lines=19> */
.L_x_136:
[----:B------:R-:W-:-:S04]  /*1340*/  LOP3.LUT R0, R0, 0x80000000, RZ, 0xc0, !PT ;  /* 0x8000000000007812 */ /* 0x000fc800078ec0ff */
[----:B------:R-:W-:Y:S01]  /*1350*/  LOP3.LUT R0, R0, 0x7f800000, RZ, 0xfc, !PT ;  /* 0x7f80000000007812 */ /* 0x000fe200078efcff */
[----:B------:R-:W-:Y:S06]  /*1360*/  BRA `(.L_x_137) ;  /* 0x0000000000047947 */ /* 0x000fec0003800000 */
.L_x_135:
[----:B------:R-:W-:-:S07]  /*1370*/  IMAD R0, R5, 0x800000, R0 ;  /* 0x0080000005007824 */ /* 0x000fce00078e0200 */
.L_x_137:
[----:B------:R-:W-:Y:S05]  /*1380*/  BSYNC.RECONVERGENT B2 ;  /* 0x0000000000027941 */ /* 0x000fea0003800200 */
.L_x_134:
[----:B------:R-:W-:Y:S05]  /*1390*/  BRA `(.L_x_138) ;  /* 0x0000000000207947 */ /* 0x000fea0003800000 */
.L_x_133:
[----:B------:R-:W-:-:S04]  /*13a0*/  LOP3.LUT R0, R4, 0x80000000, R15, 0x48, !PT ;  /* 0x8000000004007812 */ /* 0x000fc800078e480f */
[----:B------:R-:W-:Y:S01]  /*13b0*/  LOP3.LUT R0, R0, 0x7f800000, RZ, 0xfc, !PT ;  /* 0x7f80000000007812 */ /* 0x000fe200078efcff */
[----:B------:R-:W-:Y:S06]  /*13c0*/  BRA `(.L_x_138) ;  /* 0x0000000000147947 */ /* 0x000fec0003800000 */
.L_x_132:
[----:B------:R-:W-:Y:S01]  /*13d0*/  LOP3.LUT R0, R4, 0x80000000, R15, 0x48, !PT ;  /* 0x8000000004007812 */ /* 0x000fe200078e480f */
[----:B------:R-:W-:Y:S06]  /*13e0*/  BRA `(.L_x_138) ;  /* 0x00000000000c7947 */ /* 0x000fec0003800000 */
.L_x_131:
[----:B------:R-:W0:Y:S01]  /*13f0*/  MUFU.RSQ R0, -QNAN ;  /* 0xffc0000000007908 */ /* 0x000e220000001400 */
[----:B------:R-:W-:Y:S05]  /*1400*/  BRA `(.L_x_138) ;  /* 0x0000000000047947 */ /* 0x000fea0003800000 */
.L_x_130:
[----:B------:R-:W-:-:S07]  /*1410*/  FADD.FTZ R0, R15, R0 ;  /* 0x000000000f007221 */ /* 0x000fce0000010000 */
.L_x_138:
[----:B------:R-:W-:Y:S05]  /*1420*/  BSYNC.RECONVERGENT B1 ;  /* 0x0000000000017941 */ /* 0x000fea0003800200 */
.L_x_128:
[----:B------:R-:W-:Y:S01]  /*1430*/  HFMA2 R5, -RZ, RZ, 0, 0 ;  /* 0x00000000ff057431 */ /* 0x000fe200000001ff */
[----:B------:R-:W-:-:S04]  /*1440*/  MOV R4, R2 ;  /* 0x0000000200047202 */ /* 0x000fc80000000f00 */
[----:B0-----:R-:W-:Y:S05]  /*1450*/  RET.REL.NODEC R4 `(_Z25cosine_strategy7_templateILi4EEvPKfS1_Pfiii) ;  /* 0xffffffe804e87950 */ /* 0x001fea0003c3ffff */
.L_x_139:
        /* <DEDUP_REMOVED lines=10> */
.L_x_151:


//--------------------- .nv.shared._Z25cosine_strategy7_templateILi32EEvPKfS1_Pfiii --------------------------
	.section	.nv.shared._Z25cosine_strategy7_templateILi32EEvPKfS1_Pfiii,"aw",@nobits
	.sectionflags	@""
	.align	4
.nv.shared._Z25cosine_strategy7_templateILi32EEvPKfS1_Pfiii:
	.zero		9216


//--------------------- .nv.shared.reserved.0     --------------------------
	.section	.nv.shared.reserved.0,"aw",@nobits
	.weak		__nv_reservedSMEM_offset_0_alias
	.size		__nv_reservedSMEM_offset_0_alias, 0, 64
	.other		__nv_reservedSMEM_offset_0_alias,@"STO_CUDA_RESERVED_SHARED STV_DEFAULT"
__nv_reservedSMEM_offset_0_alias:
	.zero		0
	.zero		64


//--------------------- .nv.shared._Z25cosine_strategy7_templateILi31EEvPKfS1_Pfiii --------------------------
	.section	.nv.shared._Z25cosine_strategy7_templateILi31EEvPKfS1_Pfiii,"aw",@nobits
	.sectionflags	@""
	.align	4
.nv.shared._Z25cosine_strategy7_templateILi31EEvPKfS1_Pfiii:
	.zero		8712


//--------------------- .nv.shared._Z25cosine_strategy7_templateILi30EEvPKfS1_Pfiii --------------------------
	.section	.nv.shared._Z25cosine_strategy7_templateILi30EEvPKfS1_Pfiii,"aw",@nobits
	.sectionflags	@""
	.align	4
.nv.shared._Z25cosine_strategy7_templateILi30EEvPKfS1_Pfiii:
	.zero		8224


//--------------------- .nv.shared._Z25cosine_strategy7_templateILi16EEvPKfS1_Pfiii --------------------------
	.section	.nv.shared._Z25cosine_strategy7_templateILi16EEvPKfS1_Pfiii,"aw",@nobits
	.sectionflags	@""
	.align	4
.nv.shared._Z25cosine_strategy7_templateILi16EEvPKfS1_Pfiii:
	.zero		3072


//--------------------- .nv.shared._Z25cosine_strategy7_templateILi8EEvPKfS1_Pfiii --------------------------
	.section	.nv.shared._Z25cosine_strategy7_templateILi8EEvPKfS1_Pfiii,"aw",@nobits
	.sectionflags	@""
	.align	4
.nv.shared._Z25cosine_strategy7_templateILi8EEvPKfS1_Pfiii:
	.zero		1536


//--------------------- .nv.shared._Z25cosine_strategy7_templateILi4EEvPKfS1_Pfiii --------------------------
	.section	.nv.shared._Z25cosine_strategy7_templateILi4EEvPKfS1_Pfiii,"aw",@nobits
	.sectionflags	@""
	.align	4
.nv.shared._Z25cosine_strategy7_templateILi4EEvPKfS1_Pfiii:
	.zero		1152


//--------------------- .nv.constant0._Z25cosine_strategy7_templateILi32EEvPKfS1_Pfiii --------------------------
	.section	.nv.constant0._Z25cosine_strategy7_templateILi32EEvPKfS1_Pfiii,"a",@progbits
	.sectionflags	@""
	.align	4
.nv.constant0._Z25cosine_strategy7_templateILi32EEvPKfS1_Pfiii:
	.zero		932


//--------------------- .nv.constant0._Z25cosine_strategy7_templateILi31EEvPKfS1_Pfiii --------------------------
	.section	.nv.constant0._Z25cosine_strategy7_templateILi31EEvPKfS1_Pfiii,"a",@progbits
	.sectionflags	@""
	.align	4
.nv.constant0._Z25cosine_strategy7_templateILi31EEvPKfS1_Pfiii:
	.zero		932


//--------------------- .nv.constant0._Z25cosine_strategy7_templateILi30EEvPKfS1_Pfiii --------------------------
	.section	.nv.constant0._Z25cosine_strategy7_templateILi30EEvPKfS1_Pfiii,"a",@progbits
	.sectionflags	@""
	.align	4
.nv.constant0._Z25cosine_strategy7_templateILi30EEvPKfS1_Pfiii:
	.zero		932


//--------------------- .nv.constant0._Z25cosine_strategy7_templateILi16EEvPKfS1_Pfiii --------------------------
	.section	.nv.constant0._Z25cosine_strategy7_templateILi16EEvPKfS1_Pfiii,"a",@progbits
	.sectionflags	@""
	.align	4
.nv.constant0._Z25cosine_strategy7_templateILi16EEvPKfS1_Pfiii:
	.zero		932


//--------------------- .nv.constant0._Z25cosine_strategy7_templateILi8EEvPKfS1_Pfiii --------------------------
	.section	.nv.constant0._Z25cosine_strategy7_templateILi8EEvPKfS1_Pfiii,"a",@progbits
	.sectionflags	@""
	.align	4
.nv.constant0._Z25cosine_strategy7_templateILi8EEvPKfS1_Pfiii:
	.zero		932


//--------------------- .nv.constant0._Z25cosine_strategy7_templateILi4EEvPKfS1_Pfiii --------------------------
	.section	.nv.constant0._Z25cosine_strategy7_templateILi4EEvPKfS1_Pfiii,"a",@progbits
	.sectionflags	@""
	.align	4
.nv.constant0._Z25cosine_strategy7_templateILi4EEvPKfS1_Pfiii:
	.zero		932


//--------------------- SYMBOLS --------------------------

	.type		.nv.reservedSmem.offset0,@object
	.size		.nv.reservedSmem.offset0,0x4
	.type		.nv.reservedSmem.cap,@object
	.size		.nv.reservedSmem.cap,0x4
